//
// Generated by NVIDIA NVVM Compiler
//
// Compiler Build ID: CL-36424714
// Cuda compilation tools, release 13.0, V13.0.88
// Based on NVVM 20.0.0
//

.version 9.0
.target sm_100
.address_size 64

	// .globl	_Z15reduceMaxKernelPKfPfi
.extern .shared .align 16 .b8 sdata[];

.visible .entry _Z15reduceMaxKernelPKfPfi(
	.param .u64 .ptr .align 1 _Z15reduceMaxKernelPKfPfi_param_0,
	.param .u64 .ptr .align 1 _Z15reduceMaxKernelPKfPfi_param_1,
	.param .u32 _Z15reduceMaxKernelPKfPfi_param_2
)
{
	.reg .pred 	%p<6>;
	.reg .b32 	%r<14>;
	.reg .b32 	%f<9>;
	.reg .b64 	%rd<9>;

	ld.param.u64 	%rd1, [_Z15reduceMaxKernelPKfPfi_param_0];
	ld.param.u64 	%rd2, [_Z15reduceMaxKernelPKfPfi_param_1];
	ld.param.u32 	%r8, [_Z15reduceMaxKernelPKfPfi_param_2];
	mov.u32 	%r1, %tid.x;
	mov.u32 	%r2, %ctaid.x;
	mov.u32 	%r13, %ntid.x;
	mad.lo.s32 	%r4, %r2, %r13, %r1;
	setp.ge.s32 	%p1, %r4, %r8;
	mov.f32 	%f8, 0fFF800000;
	@%p1 bra 	$L__BB0_2;
	cvta.to.global.u64 	%rd3, %rd1;
	mul.wide.s32 	%rd4, %r4, 4;
	add.s64 	%rd5, %rd3, %rd4;
	ld.global.f32 	%f8, [%rd5];
$L__BB0_2:
	shl.b32 	%r9, %r1, 2;
	mov.u32 	%r10, sdata;
	add.s32 	%r5, %r10, %r9;
	st.shared.f32 	[%r5], %f8;
	bar.sync 	0;
	setp.lt.u32 	%p2, %r13, 2;
	@%p2 bra 	$L__BB0_6;
$L__BB0_3:
	shr.u32 	%r7, %r13, 1;
	setp.ge.u32 	%p3, %r1, %r7;
	@%p3 bra 	$L__BB0_5;
	ld.shared.f32 	%f4, [%r5];
	shl.b32 	%r11, %r7, 2;
	add.s32 	%r12, %r5, %r11;
	ld.shared.f32 	%f5, [%r12];
	max.f32 	%f6, %f4, %f5;
	st.shared.f32 	[%r5], %f6;
$L__BB0_5:
	bar.sync 	0;
	setp.gt.u32 	%p4, %r13, 3;
	mov.u32 	%r13, %r7;
	@%p4 bra 	$L__BB0_3;
$L__BB0_6:
	setp.ne.s32 	%p5, %r1, 0;
	@%p5 bra 	$L__BB0_8;
	ld.shared.f32 	%f7, [sdata];
	cvta.to.global.u64 	%rd6, %rd2;
	mul.wide.u32 	%rd7, %r2, 4;
	add.s64 	%rd8, %rd6, %rd7;
	st.global.f32 	[%rd8], %f7;
$L__BB0_8:
	ret;

}
	// .globl	_Z15reduceSumKernelPKfPffi
.visible .entry _Z15reduceSumKernelPKfPffi(
	.param .u64 .ptr .align 1 _Z15reduceSumKernelPKfPffi_param_0,
	.param .u64 .ptr .align 1 _Z15reduceSumKernelPKfPffi_param_1,
	.param .f32 _Z15reduceSumKernelPKfPffi_param_2,
	.param .u32 _Z15reduceSumKernelPKfPffi_param_3
)
{
	.reg .pred 	%p<6>;
	.reg .b32 	%r<16>;
	.reg .b32 	%f<23>;
	.reg .b64 	%rd<9>;

	ld.param.u64 	%rd1, [_Z15reduceSumKernelPKfPffi_param_0];
	ld.param.u64 	%rd2, [_Z15reduceSumKernelPKfPffi_param_1];
	ld.param.f32 	%f3, [_Z15reduceSumKernelPKfPffi_param_2];
	ld.param.u32 	%r8, [_Z15reduceSumKernelPKfPffi_param_3];
	mov.u32 	%r1, %tid.x;
	mov.u32 	%r2, %ctaid.x;
	mov.u32 	%r15, %ntid.x;
	mad.lo.s32 	%r4, %r2, %r15, %r1;
	setp.ge.s32 	%p1, %r4, %r8;
	mov.f32 	%f22, 0f00000000;
	@%p1 bra 	$L__BB1_2;
	cvta.to.global.u64 	%rd3, %rd1;
	mul.wide.s32 	%rd4, %r4, 4;
	add.s64 	%rd5, %rd3, %rd4;
	ld.global.f32 	%f5, [%rd5];
	sub.f32 	%f6, %f5, %f3;
	fma.rn.f32 	%f7, %f6, 0f3BBB989D, 0f3F000000;
	cvt.sat.f32.f32 	%f8, %f7;
	mov.f32 	%f9, 0f4B400001;
	mov.f32 	%f10, 0f437C0000;
	fma.rm.f32 	%f11, %f8, %f10, %f9;
	add.f32 	%f12, %f11, 0fCB40007F;
	neg.f32 	%f13, %f12;
	fma.rn.f32 	%f14, %f6, 0f3FB8AA3B, %f13;
	fma.rn.f32 	%f15, %f6, 0f32A57060, %f14;
	mov.b32 	%r9, %f11;
	shl.b32 	%r10, %r9, 23;
	mov.b32 	%f16, %r10;
	ex2.approx.ftz.f32 	%f17, %f15;
	mul.f32 	%f22, %f17, %f16;
$L__BB1_2:
	shl.b32 	%r11, %r1, 2;
	mov.u32 	%r12, sdata;
	add.s32 	%r5, %r12, %r11;
	st.shared.f32 	[%r5], %f22;
	bar.sync 	0;
	setp.lt.u32 	%p2, %r15, 2;
	@%p2 bra 	$L__BB1_6;
$L__BB1_3:
	shr.u32 	%r7, %r15, 1;
	setp.ge.u32 	%p3, %r1, %r7;
	@%p3 bra 	$L__BB1_5;
	shl.b32 	%r13, %r7, 2;
	add.s32 	%r14, %r5, %r13;
	ld.shared.f32 	%f18, [%r14];
	ld.shared.f32 	%f19, [%r5];
	add.f32 	%f20, %f18, %f19;
	st.shared.f32 	[%r5], %f20;
$L__BB1_5:
	bar.sync 	0;
	setp.gt.u32 	%p4, %r15, 3;
	mov.u32 	%r15, %r7;
	@%p4 bra 	$L__BB1_3;
$L__BB1_6:
	setp.ne.s32 	%p5, %r1, 0;
	@%p5 bra 	$L__BB1_8;
	ld.shared.f32 	%f21, [sdata];
	cvta.to.global.u64 	%rd6, %rd2;
	mul.wide.u32 	%rd7, %r2, 4;
	add.s64 	%rd8, %rd6, %rd7;
	st.global.f32 	[%rd8], %f21;
$L__BB1_8:
	ret;

}
	// .globl	_Z22optimizedSoftmaxKernelPKfPfffi
.visible .entry _Z22optimizedSoftmaxKernelPKfPfffi(
	.param .u64 .ptr .align 1 _Z22optimizedSoftmaxKernelPKfPfffi_param_0,
	.param .u64 .ptr .align 1 _Z22optimizedSoftmaxKernelPKfPfffi_param_1,
	.param .f32 _Z22optimizedSoftmaxKernelPKfPfffi_param_2,
	.param .f32 _Z22optimizedSoftmaxKernelPKfPfffi_param_3,
	.param .u32 _Z22optimizedSoftmaxKernelPKfPfffi_param_4
)
{
	.reg .pred 	%p<2>;
	.reg .b32 	%r<8>;
	.reg .b32 	%f<18>;
	.reg .b64 	%rd<8>;

	ld.param.u64 	%rd1, [_Z22optimizedSoftmaxKernelPKfPfffi_param_0];
	ld.param.u64 	%rd2, [_Z22optimizedSoftmaxKernelPKfPfffi_param_1];
	ld.param.f32 	%f1, [_Z22optimizedSoftmaxKernelPKfPfffi_param_2];
	ld.param.f32 	%f2, [_Z22optimizedSoftmaxKernelPKfPfffi_param_3];
	ld.param.u32 	%r2, [_Z22optimizedSoftmaxKernelPKfPfffi_param_4];
	mov.u32 	%r3, %ctaid.x;
	mov.u32 	%r4, %ntid.x;
	mov.u32 	%r5, %tid.x;
	mad.lo.s32 	%r1, %r3, %r4, %r5;
	setp.ge.s32 	%p1, %r1, %r2;
	@%p1 bra 	$L__BB2_2;
	cvta.to.global.u64 	%rd3, %rd1;
	cvta.to.global.u64 	%rd4, %rd2;
	mul.wide.s32 	%rd5, %r1, 4;
	add.s64 	%rd6, %rd3, %rd5;
	ld.global.f32 	%f3, [%rd6];
	sub.f32 	%f4, %f3, %f1;
	fma.rn.f32 	%f5, %f4, 0f3BBB989D, 0f3F000000;
	cvt.sat.f32.f32 	%f6, %f5;
	mov.f32 	%f7, 0f4B400001;
	mov.f32 	%f8, 0f437C0000;
	fma.rm.f32 	%f9, %f6, %f8, %f7;
	add.f32 	%f10, %f9, 0fCB40007F;
	neg.f32 	%f11, %f10;
	fma.rn.f32 	%f12, %f4, 0f3FB8AA3B, %f11;
	fma.rn.f32 	%f13, %f4, 0f32A57060, %f12;
	mov.b32 	%r6, %f9;
	shl.b32 	%r7, %r6, 23;
	mov.b32 	%f14, %r7;
	ex2.approx.ftz.f32 	%f15, %f13;
	mul.f32 	%f16, %f15, %f14;
	div.rn.f32 	%f17, %f16, %f2;
	add.s64 	%rd7, %rd4, %rd5;
	st.global.f32 	[%rd7], %f17;
$L__BB2_2:
	ret;

}
	// .globl	_Z18naiveSoftmaxKernelPKfPfi
.visible .entry _Z18naiveSoftmaxKernelPKfPfi(
	.param .u64 .ptr .align 1 _Z18naiveSoftmaxKernelPKfPfi_param_0,
	.param .u64 .ptr .align 1 _Z18naiveSoftmaxKernelPKfPfi_param_1,
	.param .u32 _Z18naiveSoftmaxKernelPKfPfi_param_2
)
{
	.reg .pred 	%p<49>;
	.reg .b32 	%r<83>;
	.reg .b32 	%f<306>;
	.reg .b64 	%rd<31>;

	ld.param.u64 	%rd12, [_Z18naiveSoftmaxKernelPKfPfi_param_0];
	ld.param.u64 	%rd11, [_Z18naiveSoftmaxKernelPKfPfi_param_1];
	ld.param.u32 	%r31, [_Z18naiveSoftmaxKernelPKfPfi_param_2];
	cvta.to.global.u64 	%rd1, %rd12;
	mov.u32 	%r32, %ctaid.x;
	mov.u32 	%r33, %ntid.x;
	mov.u32 	%r34, %tid.x;
	mad.lo.s32 	%r1, %r32, %r33, %r34;
	setp.ge.s32 	%p1, %r1, %r31;
	@%p1 bra 	$L__BB3_28;
	ld.global.f32 	%f296, [%rd1];
	setp.lt.s32 	%p2, %r31, 2;
	@%p2 bra 	$L__BB3_15;
	add.s32 	%r2, %r31, -1;
	add.s32 	%r36, %r31, -2;
	and.b32  	%r3, %r2, 15;
	setp.lt.u32 	%p3, %r36, 15;
	mov.b32 	%r74, 1;
	@%p3 bra 	$L__BB3_6;
	and.b32  	%r38, %r2, -16;
	neg.s32 	%r78, %r38;
	add.s64 	%rd29, %rd1, 32;
	mov.b32 	%r77, 0;
$L__BB3_4:
	.pragma "nounroll";
	ld.global.f32 	%f28, [%rd29+-28];
	setp.gt.f32 	%p4, %f28, %f296;
	selp.f32 	%f29, %f28, %f296, %p4;
	ld.global.f32 	%f30, [%rd29+-24];
	setp.gt.f32 	%p5, %f30, %f29;
	selp.f32 	%f31, %f30, %f29, %p5;
	ld.global.f32 	%f32, [%rd29+-20];
	setp.gt.f32 	%p6, %f32, %f31;
	selp.f32 	%f33, %f32, %f31, %p6;
	ld.global.f32 	%f34, [%rd29+-16];
	setp.gt.f32 	%p7, %f34, %f33;
	selp.f32 	%f35, %f34, %f33, %p7;
	ld.global.f32 	%f36, [%rd29+-12];
	setp.gt.f32 	%p8, %f36, %f35;
	selp.f32 	%f37, %f36, %f35, %p8;
	ld.global.f32 	%f38, [%rd29+-8];
	setp.gt.f32 	%p9, %f38, %f37;
	selp.f32 	%f39, %f38, %f37, %p9;
	ld.global.f32 	%f40, [%rd29+-4];
	setp.gt.f32 	%p10, %f40, %f39;
	selp.f32 	%f41, %f40, %f39, %p10;
	ld.global.f32 	%f42, [%rd29];
	setp.gt.f32 	%p11, %f42, %f41;
	selp.f32 	%f43, %f42, %f41, %p11;
	ld.global.f32 	%f44, [%rd29+4];
	setp.gt.f32 	%p12, %f44, %f43;
	selp.f32 	%f45, %f44, %f43, %p12;
	ld.global.f32 	%f46, [%rd29+8];
	setp.gt.f32 	%p13, %f46, %f45;
	selp.f32 	%f47, %f46, %f45, %p13;
	ld.global.f32 	%f48, [%rd29+12];
	setp.gt.f32 	%p14, %f48, %f47;
	selp.f32 	%f49, %f48, %f47, %p14;
	ld.global.f32 	%f50, [%rd29+16];
	setp.gt.f32 	%p15, %f50, %f49;
	selp.f32 	%f51, %f50, %f49, %p15;
	ld.global.f32 	%f52, [%rd29+20];
	setp.gt.f32 	%p16, %f52, %f51;
	selp.f32 	%f53, %f52, %f51, %p16;
	ld.global.f32 	%f54, [%rd29+24];
	setp.gt.f32 	%p17, %f54, %f53;
	selp.f32 	%f55, %f54, %f53, %p17;
	ld.global.f32 	%f56, [%rd29+28];
	setp.gt.f32 	%p18, %f56, %f55;
	selp.f32 	%f57, %f56, %f55, %p18;
	ld.global.f32 	%f58, [%rd29+32];
	setp.gt.f32 	%p19, %f58, %f57;
	selp.f32 	%f296, %f58, %f57, %p19;
	add.s32 	%r78, %r78, 16;
	add.s32 	%r77, %r77, 16;
	add.s64 	%rd29, %rd29, 64;
	setp.eq.s32 	%p20, %r78, 0;
	@%p20 bra 	$L__BB3_5;
	bra.uni 	$L__BB3_4;
$L__BB3_5:
	add.s32 	%r74, %r77, 1;
$L__BB3_6:
	setp.eq.s32 	%p21, %r3, 0;
	@%p21 bra 	$L__BB3_15;
	and.b32  	%r7, %r2, 7;
	setp.lt.u32 	%p22, %r3, 8;
	@%p22 bra 	$L__BB3_9;
	mul.wide.u32 	%rd13, %r74, 4;
	add.s64 	%rd14, %rd1, %rd13;
	ld.global.f32 	%f60, [%rd14];
	setp.gt.f32 	%p23, %f60, %f296;
	selp.f32 	%f61, %f60, %f296, %p23;
	ld.global.f32 	%f62, [%rd14+4];
	setp.gt.f32 	%p24, %f62, %f61;
	selp.f32 	%f63, %f62, %f61, %p24;
	ld.global.f32 	%f64, [%rd14+8];
	setp.gt.f32 	%p25, %f64, %f63;
	selp.f32 	%f65, %f64, %f63, %p25;
	ld.global.f32 	%f66, [%rd14+12];
	setp.gt.f32 	%p26, %f66, %f65;
	selp.f32 	%f67, %f66, %f65, %p26;
	ld.global.f32 	%f68, [%rd14+16];
	setp.gt.f32 	%p27, %f68, %f67;
	selp.f32 	%f69, %f68, %f67, %p27;
	ld.global.f32 	%f70, [%rd14+20];
	setp.gt.f32 	%p28, %f70, %f69;
	selp.f32 	%f71, %f70, %f69, %p28;
	ld.global.f32 	%f72, [%rd14+24];
	setp.gt.f32 	%p29, %f72, %f71;
	selp.f32 	%f73, %f72, %f71, %p29;
	ld.global.f32 	%f74, [%rd14+28];
	setp.gt.f32 	%p30, %f74, %f73;
	selp.f32 	%f296, %f74, %f73, %p30;
	add.s32 	%r74, %r74, 8;
$L__BB3_9:
	setp.eq.s32 	%p31, %r7, 0;
	@%p31 bra 	$L__BB3_15;
	and.b32  	%r10, %r2, 3;
	setp.lt.u32 	%p32, %r7, 4;
	@%p32 bra 	$L__BB3_12;
	mul.wide.u32 	%rd15, %r74, 4;
	add.s64 	%rd16, %rd1, %rd15;
	ld.global.f32 	%f76, [%rd16];
	setp.gt.f32 	%p33, %f76, %f296;
	selp.f32 	%f77, %f76, %f296, %p33;
	ld.global.f32 	%f78, [%rd16+4];
	setp.gt.f32 	%p34, %f78, %f77;
	selp.f32 	%f79, %f78, %f77, %p34;
	ld.global.f32 	%f80, [%rd16+8];
	setp.gt.f32 	%p35, %f80, %f79;
	selp.f32 	%f81, %f80, %f79, %p35;
	ld.global.f32 	%f82, [%rd16+12];
	setp.gt.f32 	%p36, %f82, %f81;
	selp.f32 	%f296, %f82, %f81, %p36;
	add.s32 	%r74, %r74, 4;
$L__BB3_12:
	setp.eq.s32 	%p37, %r10, 0;
	@%p37 bra 	$L__BB3_15;
	mul.wide.u32 	%rd17, %r74, 4;
	add.s64 	%rd28, %rd1, %rd17;
	neg.s32 	%r76, %r10;
$L__BB3_14:
	.pragma "nounroll";
	ld.global.f32 	%f83, [%rd28];
	setp.gt.f32 	%p38, %f83, %f296;
	selp.f32 	%f296, %f83, %f296, %p38;
	add.s64 	%rd28, %rd28, 4;
	add.s32 	%r76, %r76, 1;
	setp.ne.s32 	%p39, %r76, 0;
	@%p39 bra 	$L__BB3_14;
$L__BB3_15:
	setp.lt.s32 	%p40, %r31, 1;
	mov.f32 	%f305, 0f00000000;
	@%p40 bra 	$L__BB3_27;
	and.b32  	%r16, %r31, 7;
	setp.lt.u32 	%p41, %r31, 8;
	mov.f32 	%f305, 0f00000000;
	mov.b32 	%r80, 0;
	@%p41 bra 	$L__BB3_19;
	and.b32  	%r80, %r31, 2147483640;
	neg.s32 	%r79, %r80;
	add.s64 	%rd30, %rd1, 16;
	mov.f32 	%f305, 0f00000000;
$L__BB3_18:
	.pragma "nounroll";
	ld.global.f32 	%f88, [%rd30+-16];
	sub.f32 	%f89, %f88, %f296;
	fma.rn.f32 	%f90, %f89, 0f3BBB989D, 0f3F000000;
	cvt.sat.f32.f32 	%f91, %f90;
	mov.f32 	%f92, 0f4B400001;
	mov.f32 	%f93, 0f437C0000;
	fma.rm.f32 	%f94, %f91, %f93, %f92;
	add.f32 	%f95, %f94, 0fCB40007F;
	neg.f32 	%f96, %f95;
	fma.rn.f32 	%f97, %f89, 0f3FB8AA3B, %f96;
	fma.rn.f32 	%f98, %f89, 0f32A57060, %f97;
	mov.b32 	%r40, %f94;
	shl.b32 	%r41, %r40, 23;
	mov.b32 	%f99, %r41;
	ex2.approx.ftz.f32 	%f100, %f98;
	fma.rn.f32 	%f101, %f100, %f99, %f305;
	ld.global.f32 	%f102, [%rd30+-12];
	sub.f32 	%f103, %f102, %f296;
	fma.rn.f32 	%f104, %f103, 0f3BBB989D, 0f3F000000;
	cvt.sat.f32.f32 	%f105, %f104;
	fma.rm.f32 	%f106, %f105, %f93, %f92;
	add.f32 	%f107, %f106, 0fCB40007F;
	neg.f32 	%f108, %f107;
	fma.rn.f32 	%f109, %f103, 0f3FB8AA3B, %f108;
	fma.rn.f32 	%f110, %f103, 0f32A57060, %f109;
	mov.b32 	%r42, %f106;
	shl.b32 	%r43, %r42, 23;
	mov.b32 	%f111, %r43;
	ex2.approx.ftz.f32 	%f112, %f110;
	fma.rn.f32 	%f113, %f112, %f111, %f101;
	ld.global.f32 	%f114, [%rd30+-8];
	sub.f32 	%f115, %f114, %f296;
	fma.rn.f32 	%f116, %f115, 0f3BBB989D, 0f3F000000;
	cvt.sat.f32.f32 	%f117, %f116;
	fma.rm.f32 	%f118, %f117, %f93, %f92;
	add.f32 	%f119, %f118, 0fCB40007F;
	neg.f32 	%f120, %f119;
	fma.rn.f32 	%f121, %f115, 0f3FB8AA3B, %f120;
	fma.rn.f32 	%f122, %f115, 0f32A57060, %f121;
	mov.b32 	%r44, %f118;
	shl.b32 	%r45, %r44, 23;
	mov.b32 	%f123, %r45;
	ex2.approx.ftz.f32 	%f124, %f122;
	fma.rn.f32 	%f125, %f124, %f123, %f113;
	ld.global.f32 	%f126, [%rd30+-4];
	sub.f32 	%f127, %f126, %f296;
	fma.rn.f32 	%f128, %f127, 0f3BBB989D, 0f3F000000;
	cvt.sat.f32.f32 	%f129, %f128;
	fma.rm.f32 	%f130, %f129, %f93, %f92;
	add.f32 	%f131, %f130, 0fCB40007F;
	neg.f32 	%f132, %f131;
	fma.rn.f32 	%f133, %f127, 0f3FB8AA3B, %f132;
	fma.rn.f32 	%f134, %f127, 0f32A57060, %f133;
	mov.b32 	%r46, %f130;
	shl.b32 	%r47, %r46, 23;
	mov.b32 	%f135, %r47;
	ex2.approx.ftz.f32 	%f136, %f134;
	fma.rn.f32 	%f137, %f136, %f135, %f125;
	ld.global.f32 	%f138, [%rd30];
	sub.f32 	%f139, %f138, %f296;
	fma.rn.f32 	%f140, %f139, 0f3BBB989D, 0f3F000000;
	cvt.sat.f32.f32 	%f141, %f140;
	fma.rm.f32 	%f142, %f141, %f93, %f92;
	add.f32 	%f143, %f142, 0fCB40007F;
	neg.f32 	%f144, %f143;
	fma.rn.f32 	%f145, %f139, 0f3FB8AA3B, %f144;
	fma.rn.f32 	%f146, %f139, 0f32A57060, %f145;
	mov.b32 	%r48, %f142;
	shl.b32 	%r49, %r48, 23;
	mov.b32 	%f147, %r49;
	ex2.approx.ftz.f32 	%f148, %f146;
	fma.rn.f32 	%f149, %f148, %f147, %f137;
	ld.global.f32 	%f150, [%rd30+4];
	sub.f32 	%f151, %f150, %f296;
	fma.rn.f32 	%f152, %f151, 0f3BBB989D, 0f3F000000;
	cvt.sat.f32.f32 	%f153, %f152;
	fma.rm.f32 	%f154, %f153, %f93, %f92;
	add.f32 	%f155, %f154, 0fCB40007F;
	neg.f32 	%f156, %f155;
	fma.rn.f32 	%f157, %f151, 0f3FB8AA3B, %f156;
	fma.rn.f32 	%f158, %f151, 0f32A57060, %f157;
	mov.b32 	%r50, %f154;
	shl.b32 	%r51, %r50, 23;
	mov.b32 	%f159, %r51;
	ex2.approx.ftz.f32 	%f160, %f158;
	fma.rn.f32 	%f161, %f160, %f159, %f149;
	ld.global.f32 	%f162, [%rd30+8];
	sub.f32 	%f163, %f162, %f296;
	fma.rn.f32 	%f164, %f163, 0f3BBB989D, 0f3F000000;
	cvt.sat.f32.f32 	%f165, %f164;
	fma.rm.f32 	%f166, %f165, %f93, %f92;
	add.f32 	%f167, %f166, 0fCB40007F;
	neg.f32 	%f168, %f167;
	fma.rn.f32 	%f169, %f163, 0f3FB8AA3B, %f168;
	fma.rn.f32 	%f170, %f163, 0f32A57060, %f169;
	mov.b32 	%r52, %f166;
	shl.b32 	%r53, %r52, 23;
	mov.b32 	%f171, %r53;
	ex2.approx.ftz.f32 	%f172, %f170;
	fma.rn.f32 	%f173, %f172, %f171, %f161;
	ld.global.f32 	%f174, [%rd30+12];
	sub.f32 	%f175, %f174, %f296;
	fma.rn.f32 	%f176, %f175, 0f3BBB989D, 0f3F000000;
	cvt.sat.f32.f32 	%f177, %f176;
	fma.rm.f32 	%f178, %f177, %f93, %f92;
	add.f32 	%f179, %f178, 0fCB40007F;
	neg.f32 	%f180, %f179;
	fma.rn.f32 	%f181, %f175, 0f3FB8AA3B, %f180;
	fma.rn.f32 	%f182, %f175, 0f32A57060, %f181;
	mov.b32 	%r54, %f178;
	shl.b32 	%r55, %r54, 23;
	mov.b32 	%f183, %r55;
	ex2.approx.ftz.f32 	%f184, %f182;
	fma.rn.f32 	%f305, %f184, %f183, %f173;
	add.s32 	%r79, %r79, 8;
	add.s64 	%rd30, %rd30, 32;
	setp.ne.s32 	%p42, %r79, 0;
	@%p42 bra 	$L__BB3_18;
$L__BB3_19:
	setp.eq.s32 	%p43, %r16, 0;
	@%p43 bra 	$L__BB3_27;
	and.b32  	%r26, %r31, 3;
	setp.lt.u32 	%p44, %r16, 4;
	@%p44 bra 	$L__BB3_22;
	mul.wide.u32 	%rd18, %r80, 4;
	add.s64 	%rd19, %rd1, %rd18;
	ld.global.f32 	%f186, [%rd19];
	sub.f32 	%f187, %f186, %f296;
	fma.rn.f32 	%f188, %f187, 0f3BBB989D, 0f3F000000;
	cvt.sat.f32.f32 	%f189, %f188;
	mov.f32 	%f190, 0f4B400001;
	mov.f32 	%f191, 0f437C0000;
	fma.rm.f32 	%f192, %f189, %f191, %f190;
	add.f32 	%f193, %f192, 0fCB40007F;
	neg.f32 	%f194, %f193;
	fma.rn.f32 	%f195, %f187, 0f3FB8AA3B, %f194;
	fma.rn.f32 	%f196, %f187, 0f32A57060, %f195;
	mov.b32 	%r56, %f192;
	shl.b32 	%r57, %r56, 23;
	mov.b32 	%f197, %r57;
	ex2.approx.ftz.f32 	%f198, %f196;
	fma.rn.f32 	%f199, %f198, %f197, %f305;
	ld.global.f32 	%f200, [%rd19+4];
	sub.f32 	%f201, %f200, %f296;
	fma.rn.f32 	%f202, %f201, 0f3BBB989D, 0f3F000000;
	cvt.sat.f32.f32 	%f203, %f202;
	fma.rm.f32 	%f204, %f203, %f191, %f190;
	add.f32 	%f205, %f204, 0fCB40007F;
	neg.f32 	%f206, %f205;
	fma.rn.f32 	%f207, %f201, 0f3FB8AA3B, %f206;
	fma.rn.f32 	%f208, %f201, 0f32A57060, %f207;
	mov.b32 	%r58, %f204;
	shl.b32 	%r59, %r58, 23;
	mov.b32 	%f209, %r59;
	ex2.approx.ftz.f32 	%f210, %f208;
	fma.rn.f32 	%f211, %f210, %f209, %f199;
	ld.global.f32 	%f212, [%rd19+8];
	sub.f32 	%f213, %f212, %f296;
	fma.rn.f32 	%f214, %f213, 0f3BBB989D, 0f3F000000;
	cvt.sat.f32.f32 	%f215, %f214;
	fma.rm.f32 	%f216, %f215, %f191, %f190;
	add.f32 	%f217, %f216, 0fCB40007F;
	neg.f32 	%f218, %f217;
	fma.rn.f32 	%f219, %f213, 0f3FB8AA3B, %f218;
	fma.rn.f32 	%f220, %f213, 0f32A57060, %f219;
	mov.b32 	%r60, %f216;
	shl.b32 	%r61, %r60, 23;
	mov.b32 	%f221, %r61;
	ex2.approx.ftz.f32 	%f222, %f220;
	fma.rn.f32 	%f223, %f222, %f221, %f211;
	ld.global.f32 	%f224, [%rd19+12];
	sub.f32 	%f225, %f224, %f296;
	fma.rn.f32 	%f226, %f225, 0f3BBB989D, 0f3F000000;
	cvt.sat.f32.f32 	%f227, %f226;
	fma.rm.f32 	%f228, %f227, %f191, %f190;
	add.f32 	%f229, %f228, 0fCB40007F;
	neg.f32 	%f230, %f229;
	fma.rn.f32 	%f231, %f225, 0f3FB8AA3B, %f230;
	fma.rn.f32 	%f232, %f225, 0f32A57060, %f231;
	mov.b32 	%r62, %f228;
	shl.b32 	%r63, %r62, 23;
	mov.b32 	%f233, %r63;
	ex2.approx.ftz.f32 	%f234, %f232;
	fma.rn.f32 	%f305, %f234, %f233, %f223;
	add.s32 	%r80, %r80, 4;
$L__BB3_22:
	setp.eq.s32 	%p45, %r26, 0;
	@%p45 bra 	$L__BB3_27;
	setp.eq.s32 	%p46, %r26, 1;
	@%p46 bra 	$L__BB3_25;
	mul.wide.u32 	%rd20, %r80, 4;
	add.s64 	%rd21, %rd1, %rd20;
	ld.global.f32 	%f236, [%rd21];
	sub.f32 	%f237, %f236, %f296;
	fma.rn.f32 	%f238, %f237, 0f3BBB989D, 0f3F000000;
	cvt.sat.f32.f32 	%f239, %f238;
	mov.f32 	%f240, 0f4B400001;
	mov.f32 	%f241, 0f437C0000;
	fma.rm.f32 	%f242, %f239, %f241, %f240;
	add.f32 	%f243, %f242, 0fCB40007F;
	neg.f32 	%f244, %f243;
	fma.rn.f32 	%f245, %f237, 0f3FB8AA3B, %f244;
	fma.rn.f32 	%f246, %f237, 0f32A57060, %f245;
	mov.b32 	%r64, %f242;
	shl.b32 	%r65, %r64, 23;
	mov.b32 	%f247, %r65;
	ex2.approx.ftz.f32 	%f248, %f246;
	fma.rn.f32 	%f249, %f248, %f247, %f305;
	ld.global.f32 	%f250, [%rd21+4];
	sub.f32 	%f251, %f250, %f296;
	fma.rn.f32 	%f252, %f251, 0f3BBB989D, 0f3F000000;
	cvt.sat.f32.f32 	%f253, %f252;
	fma.rm.f32 	%f254, %f253, %f241, %f240;
	add.f32 	%f255, %f254, 0fCB40007F;
	neg.f32 	%f256, %f255;
	fma.rn.f32 	%f257, %f251, 0f3FB8AA3B, %f256;
	fma.rn.f32 	%f258, %f251, 0f32A57060, %f257;
	mov.b32 	%r66, %f254;
	shl.b32 	%r67, %r66, 23;
	mov.b32 	%f259, %r67;
	ex2.approx.ftz.f32 	%f260, %f258;
	fma.rn.f32 	%f305, %f260, %f259, %f249;
	add.s32 	%r80, %r80, 2;
$L__BB3_25:
	and.b32  	%r68, %r31, 1;
	setp.eq.b32 	%p47, %r68, 1;
	not.pred 	%p48, %p47;
	@%p48 bra 	$L__BB3_27;
	mul.wide.u32 	%rd22, %r80, 4;
	add.s64 	%rd23, %rd1, %rd22;
	ld.global.f32 	%f261, [%rd23];
	sub.f32 	%f262, %f261, %f296;
	fma.rn.f32 	%f263, %f262, 0f3BBB989D, 0f3F000000;
	cvt.sat.f32.f32 	%f264, %f263;
	mov.f32 	%f265, 0f4B400001;
	mov.f32 	%f266, 0f437C0000;
	fma.rm.f32 	%f267, %f264, %f266, %f265;
	add.f32 	%f268, %f267, 0fCB40007F;
	neg.f32 	%f269, %f268;
	fma.rn.f32 	%f270, %f262, 0f3FB8AA3B, %f269;
	fma.rn.f32 	%f271, %f262, 0f32A57060, %f270;
	mov.b32 	%r69, %f267;
	shl.b32 	%r70, %r69, 23;
	mov.b32 	%f272, %r70;
	ex2.approx.ftz.f32 	%f273, %f271;
	fma.rn.f32 	%f305, %f273, %f272, %f305;
$L__BB3_27:
	mul.wide.s32 	%rd24, %r1, 4;
	add.s64 	%rd25, %rd1, %rd24;
	ld.global.f32 	%f274, [%rd25];
	sub.f32 	%f275, %f274, %f296;
	fma.rn.f32 	%f276, %f275, 0f3BBB989D, 0f3F000000;
	cvt.sat.f32.f32 	%f277, %f276;
	mov.f32 	%f278, 0f4B400001;
	mov.f32 	%f279, 0f437C0000;
	fma.rm.f32 	%f280, %f277, %f279, %f278;
	add.f32 	%f281, %f280, 0fCB40007F;
	neg.f32 	%f282, %f281;
	fma.rn.f32 	%f283, %f275, 0f3FB8AA3B, %f282;
	fma.rn.f32 	%f284, %f275, 0f32A57060, %f283;
	mov.b32 	%r71, %f280;
	shl.b32 	%r72, %r71, 23;
	mov.b32 	%f285, %r72;
	ex2.approx.ftz.f32 	%f286, %f284;
	mul.f32 	%f287, %f286, %f285;
	div.rn.f32 	%f288, %f287, %f305;
	cvta.to.global.u64 	%rd26, %rd11;
	add.s64 	%rd27, %rd26, %rd24;
	st.global.f32 	[%rd27], %f288;
$L__BB3_28:
	ret;

}


// ===== COMPILED SASS (sm_100) =====

	.target	sm_100

	.elftype	@"ET_EXEC"


//--------------------- .note.nv.tkinfo           --------------------------
	.section	.note.nv.tkinfo,"",@"SHT_NOTE"
	.sectionflags	@"SHF_NOTE_NV_TKINFO"
	.tkinfo
        /*0018*/ 	.word	0x00000002
        /*0030*/ 	.string	""
        /*0030*/ 	.string	"ptxas"
        /*0030*/ 	.string	"Cuda compilation tools, release 13.0, V13.0.88"
        /*0030*/ 	.string	"Build cuda_13.0.r13.0/compiler.36424714_0"
        /*0030*/ 	.string	"-arch sm_100 -m 64 "



//--------------------- .note.nv.cuinfo           --------------------------
	.section	.note.nv.cuinfo,"",@"SHT_NOTE"
	.sectionflags	@"SHF_NOTE_NV_CUINFO"
        /*0018*/ 	.short	0x0002
        /*001a*/ 	.short	0x0064
        /*001c*/ 	.short	0x0082
	.zero		2


//--------------------- .nv.info                  --------------------------
	.section	.nv.info,"",@"SHT_CUDA_INFO"
	.align	4


	//----- nvinfo : EIATTR_REGCOUNT
	.align		4
        /*0000*/ 	.byte	0x04, 0x2f
        /*0002*/ 	.short	(.L_1 - .L_0)
	.align		4
.L_0:
        /*0004*/ 	.word	index@(_Z15reduceMaxKernelPKfPfi)
        /*0008*/ 	.word	0x0000000a


	//----- nvinfo : EIATTR_FRAME_SIZE
	.align		4
.L_1:
        /*000c*/ 	.byte	0x04, 0x11
        /*000e*/ 	.short	(.L_3 - .L_2)
	.align		4
.L_2:
        /*0010*/ 	.word	index@(_Z15reduceMaxKernelPKfPfi)
        /*0014*/ 	.word	0x00000000


	//----- nvinfo : EIATTR_REGCOUNT
	.align		4
.L_3:
        /*0018*/ 	.byte	0x04, 0x2f
        /*001a*/ 	.short	(.L_5 - .L_4)
	.align		4
.L_4:
        /*001c*/ 	.word	index@(_Z15reduceSumKernelPKfPffi)
        /*0020*/ 	.word	0x0000000c


	//----- nvinfo : EIATTR_FRAME_SIZE
	.align		4
.L_5:
        /*0024*/ 	.byte	0x04, 0x11
        /*0026*/ 	.short	(.L_7 - .L_6)
	.align		4
.L_6:
        /*0028*/ 	.word	index@(_Z15reduceSumKernelPKfPffi)
        /*002c*/ 	.word	0x00000000


	//----- nvinfo : EIATTR_REGCOUNT
	.align		4
.L_7:
        /*0030*/ 	.byte	0x04, 0x2f
        /*0032*/ 	.short	(.L_9 - .L_8)
	.align		4
.L_8:
        /*0034*/ 	.word	index@(_Z22optimizedSoftmaxKernelPKfPfffi)
        /*0038*/ 	.word	0x00000010


	//----- nvinfo : EIATTR_FRAME_SIZE
	.align		4
.L_9:
        /*003c*/ 	.byte	0x04, 0x11
        /*003e*/ 	.short	(.L_11 - .L_10)
	.align		4
.L_10:
        /*0040*/ 	.word	index@($__internal_1_$__cuda_sm3x_div_rn_noftz_f32_slowpath)
        /*0044*/ 	.word	0x00000000


	//----- nvinfo : EIATTR_FRAME_SIZE
	.align		4
.L_11:
        /*0048*/ 	.byte	0x04, 0x11
        /*004a*/ 	.short	(.L_13 - .L_12)
	.align		4
.L_12:
        /*004c*/ 	.word	index@(_Z22optimizedSoftmaxKernelPKfPfffi)
        /*0050*/ 	.word	0x00000000


	//----- nvinfo : EIATTR_REGCOUNT
	.align		4
.L_13:
        /*0054*/ 	.byte	0x04, 0x2f
        /*0056*/ 	.short	(.L_15 - .L_14)
	.align		4
.L_14:
        /*0058*/ 	.word	index@(_Z18naiveSoftmaxKernelPKfPfi)
        /*005c*/ 	.word	0x00000020


	//----- nvinfo : EIATTR_FRAME_SIZE
	.align		4
.L_15:
        /*0060*/ 	.byte	0x04, 0x11
        /*0062*/ 	.short	(.L_17 - .L_16)
	.align		4
.L_16:
        /*0064*/ 	.word	index@($__internal_0_$__cuda_sm3x_div_rn_noftz_f32_slowpath)
        /*0068*/ 	.word	0x00000000


	//----- nvinfo : EIATTR_FRAME_SIZE
	.align		4
.L_17:
        /*006c*/ 	.byte	0x04, 0x11
        /*006e*/ 	.short	(.L_19 - .L_18)
	.align		4
.L_18:
        /*0070*/ 	.word	index@(_Z18naiveSoftmaxKernelPKfPfi)
        /*0074*/ 	.word	0x00000000


	//----- nvinfo : EIATTR_MIN_STACK_SIZE
	.align		4
.L_19:
        /*0078*/ 	.byte	0x04, 0x12
        /*007a*/ 	.short	(.L_21 - .L_20)
	.align		4
.L_20:
        /*007c*/ 	.word	index@(_Z18naiveSoftmaxKernelPKfPfi)
        /*0080*/ 	.word	0x00000000


	//----- nvinfo : EIATTR_MIN_STACK_SIZE
	.align		4
.L_21:
        /*0084*/ 	.byte	0x04, 0x12
        /*0086*/ 	.short	(.L_23 - .L_22)
	.align		4
.L_22:
        /*0088*/ 	.word	index@(_Z22optimizedSoftmaxKernelPKfPfffi)
        /*008c*/ 	.word	0x00000000


	//----- nvinfo : EIATTR_MIN_STACK_SIZE
	.align		4
.L_23:
        /*0090*/ 	.byte	0x04, 0x12
        /*0092*/ 	.short	(.L_25 - .L_24)
	.align		4
.L_24:
        /*0094*/ 	.word	index@(_Z15reduceSumKernelPKfPffi)
        /*0098*/ 	.word	0x00000000


	//----- nvinfo : EIATTR_MIN_STACK_SIZE
	.align		4
.L_25:
        /*009c*/ 	.byte	0x04, 0x12
        /*009e*/ 	.short	(.L_27 - .L_26)
	.align		4
.L_26:
        /*00a0*/ 	.word	index@(_Z15reduceMaxKernelPKfPfi)
        /*00a4*/ 	.word	0x00000000
.L_27:


//--------------------- .nv.compat                --------------------------
	.section	.nv.compat,"",@"SHT_CUDA_COMPAT_INFO"
	.align	4
        /*0000*/ 	.byte	0x02, 0x09, 0x00, 0x00, 0x02, 0x02, 0x01, 0x00, 0x02, 0x05, 0x05, 0x00, 0x03, 0x07, 0x01, 0x01
        /*0010*/ 	.byte	0x02, 0x03, 0x00, 0x00, 0x02, 0x06, 0x01, 0x00, 0x04, 0x0b, 0x08, 0x00, 0x01, 0x00, 0x00, 0x00
        /*0020*/ 	.byte	0x00, 0x00, 0x00, 0x00


//--------------------- .nv.info._Z18naiveSoftmaxKernelPKfPfi --------------------------
	.section	.nv.info._Z18naiveSoftmaxKernelPKfPfi,"",@"SHT_CUDA_INFO"
	.sectionflags	@""
	.align	4


	//----- nvinfo : EIATTR_CUDA_API_VERSION
	.align		4
        /*0000*/ 	.byte	0x04, 0x37
        /*0002*/ 	.short	(.L_29 - .L_28)
.L_28:
        /*0004*/ 	.word	0x00000082


	//----- nvinfo : EIATTR_KPARAM_INFO
	.align		4
.L_29:
        /*0008*/ 	.byte	0x04, 0x17
        /*000a*/ 	.short	(.L_31 - .L_30)
.L_30:
        /*000c*/ 	.word	0x00000000
        /*0010*/ 	.short	0x0002
        /*0012*/ 	.short	0x0010
        /*0014*/ 	.byte	0x00, 0xf0, 0x11, 0x00


	//----- nvinfo : EIATTR_KPARAM_INFO
	.align		4
.L_31:
        /*0018*/ 	.byte	0x04, 0x17
        /*001a*/ 	.short	(.L_33 - .L_32)
.L_32:
        /*001c*/ 	.word	0x00000000
        /*0020*/ 	.short	0x0001
        /*0022*/ 	.short	0x0008
        /*0024*/ 	.byte	0x00, 0xf5, 0x21, 0x00


	//----- nvinfo : EIATTR_KPARAM_INFO
	.align		4
.L_33:
        /*0028*/ 	.byte	0x04, 0x17
        /*002a*/ 	.short	(.L_35 - .L_34)
.L_34:
        /*002c*/ 	.word	0x00000000
        /*0030*/ 	.short	0x0000
        /*0032*/ 	.short	0x0000
        /*0034*/ 	.byte	0x00, 0xf5, 0x21, 0x00


	//----- nvinfo : EIATTR_SPARSE_MMA_MASK
	.align		4
.L_35:
        /*0038*/ 	.byte	0x03, 0x50
        /*003a*/ 	.short	0x0000


	//----- nvinfo : EIATTR_MAXREG_COUNT
	.align		4
        /*003c*/ 	.byte	0x03, 0x1b
        /*003e*/ 	.short	0x00ff


	//----- nvinfo : EIATTR_MERCURY_ISA_VERSION
	.align		4
        /*0040*/ 	.byte	0x03, 0x5f
        /*0042*/ 	.short	0x0101


	//----- nvinfo : EIATTR_VRC_CTA_INIT_COUNT
	.align		4
        /*0044*/ 	.byte	0x02, 0x4a
	.zero		1
	.zero		1


	//----- nvinfo : EIATTR_EXIT_INSTR_OFFSETS
	.align		4
        /*0048*/ 	.byte	0x04, 0x1c
        /*004a*/ 	.short	(.L_37 - .L_36)


	//   ....[0]....
.L_36:
        /*004c*/ 	.word	0x00000070


	//   ....[1]....
        /*0050*/ 	.word	0x000017b0


	//----- nvinfo : EIATTR_CRS_STACK_SIZE
	.align		4
.L_37:
        /*0054*/ 	.byte	0x04, 0x1e
        /*0056*/ 	.short	(.L_39 - .L_38)
.L_38:
        /*0058*/ 	.word	0x00000000


	//----- nvinfo : EIATTR_CBANK_PARAM_SIZE
	.align		4
.L_39:
        /*005c*/ 	.byte	0x03, 0x19
        /*005e*/ 	.short	0x0014


	//----- nvinfo : EIATTR_PARAM_CBANK
	.align		4
        /*0060*/ 	.byte	0x04, 0x0a
        /*0062*/ 	.short	(.L_41 - .L_40)
	.align		4
.L_40:
        /*0064*/ 	.word	index@(.nv.constant0._Z18naiveSoftmaxKernelPKfPfi)
        /*0068*/ 	.short	0x0380
        /*006a*/ 	.short	0x0014


	//----- nvinfo : EIATTR_SW_WAR
	.align		4
.L_41:
        /*006c*/ 	.byte	0x04, 0x36
        /*006e*/ 	.short	(.L_43 - .L_42)
.L_42:
        /*0070*/ 	.word	0x00000008
.L_43:


//--------------------- .nv.info._Z22optimizedSoftmaxKernelPKfPfffi --------------------------
	.section	.nv.info._Z22optimizedSoftmaxKernelPKfPfffi,"",@"SHT_CUDA_INFO"
	.sectionflags	@""
	.align	4


	//----- nvinfo : EIATTR_CUDA_API_VERSION
	.align		4
        /*0000*/ 	.byte	0x04, 0x37
        /*0002*/ 	.short	(.L_45 - .L_44)
.L_44:
        /*0004*/ 	.word	0x00000082


	//----- nvinfo : EIATTR_KPARAM_INFO
	.align		4
.L_45:
        /*0008*/ 	.byte	0x04, 0x17
        /*000a*/ 	.short	(.L_47 - .L_46)
.L_46:
        /*000c*/ 	.word	0x00000000
        /*0010*/ 	.short	0x0004
        /*0012*/ 	.short	0x0018
        /*0014*/ 	.byte	0x00, 0xf0, 0x11, 0x00


	//----- nvinfo : EIATTR_KPARAM_INFO
	.align		4
.L_47:
        /*0018*/ 	.byte	0x04, 0x17
        /*001a*/ 	.short	(.L_49 - .L_48)
.L_48:
        /*001c*/ 	.word	0x00000000
        /*0020*/ 	.short	0x0003
        /*0022*/ 	.short	0x0014
        /*0024*/ 	.byte	0x00, 0xf0, 0x11, 0x00


	//----- nvinfo : EIATTR_KPARAM_INFO
	.align		4
.L_49:
        /*0028*/ 	.byte	0x04, 0x17
        /*002a*/ 	.short	(.L_51 - .L_50)
.L_50:
        /*002c*/ 	.word	0x00000000
        /*0030*/ 	.short	0x0002
        /*0032*/ 	.short	0x0010
        /*0034*/ 	.byte	0x00, 0xf0, 0x11, 0x00


	//----- nvinfo : EIATTR_KPARAM_INFO
	.align		4
.L_51:
        /*0038*/ 	.byte	0x04, 0x17
        /*003a*/ 	.short	(.L_53 - .L_52)
.L_52:
        /*003c*/ 	.word	0x00000000
        /*0040*/ 	.short	0x0001
        /*0042*/ 	.short	0x0008
        /*0044*/ 	.byte	0x00, 0xf5, 0x21, 0x00


	//----- nvinfo : EIATTR_KPARAM_INFO
	.align		4
.L_53:
        /*0048*/ 	.byte	0x04, 0x17
        /*004a*/ 	.short	(.L_55 - .L_54)
.L_54:
        /*004c*/ 	.word	0x00000000
        /*0050*/ 	.short	0x0000
        /*0052*/ 	.short	0x0000
        /*0054*/ 	.byte	0x00, 0xf5, 0x21, 0x00


	//----- nvinfo : EIATTR_SPARSE_MMA_MASK
	.align		4
.L_55:
        /*0058*/ 	.byte	0x03, 0x50
        /*005a*/ 	.short	0x0000


	//----- nvinfo : EIATTR_MAXREG_COUNT
	.align		4
        /*005c*/ 	.byte	0x03, 0x1b
        /*005e*/ 	.short	0x00ff


	//----- nvinfo : EIATTR_MERCURY_ISA_VERSION
	.align		4
        /*0060*/ 	.byte	0x03, 0x5f
        /*0062*/ 	.short	0x0101


	//----- nvinfo : EIATTR_VRC_CTA_INIT_COUNT
	.align		4
        /*0064*/ 	.byte	0x02, 0x4a
	.zero		1
	.zero		1


	//----- nvinfo : EIATTR_EXIT_INSTR_OFFSETS
	.align		4
        /*0068*/ 	.byte	0x04, 0x1c
        /*006a*/ 	.short	(.L_57 - .L_56)


	//   ....[0]....
.L_56:
        /*006c*/ 	.word	0x00000070


	//   ....[1]....
        /*0070*/ 	.word	0x00000280


	//----- nvinfo : EIATTR_CRS_STACK_SIZE
	.align		4
.L_57:
        /*0074*/ 	.byte	0x04, 0x1e
        /*0076*/ 	.short	(.L_59 - .L_58)
.L_58:
        /*0078*/ 	.word	0x00000000


	//----- nvinfo : EIATTR_CBANK_PARAM_SIZE
	.align		4
.L_59:
        /*007c*/ 	.byte	0x03, 0x19
        /*007e*/ 	.short	0x001c


	//----- nvinfo : EIATTR_PARAM_CBANK
	.align		4
        /*0080*/ 	.byte	0x04, 0x0a
        /*0082*/ 	.short	(.L_61 - .L_60)
	.align		4
.L_60:
        /*0084*/ 	.word	index@(.nv.constant0._Z22optimizedSoftmaxKernelPKfPfffi)
        /*0088*/ 	.short	0x0380
        /*008a*/ 	.short	0x001c


	//----- nvinfo : EIATTR_SW_WAR
	.align		4
.L_61:
        /*008c*/ 	.byte	0x04, 0x36
        /*008e*/ 	.short	(.L_63 - .L_62)
.L_62:
        /*0090*/ 	.word	0x00000008
.L_63:


//--------------------- .nv.info._Z15reduceSumKernelPKfPffi --------------------------
	.section	.nv.info._Z15reduceSumKernelPKfPffi,"",@"SHT_CUDA_INFO"
	.sectionflags	@""
	.align	4


	//----- nvinfo : EIATTR_CUDA_API_VERSION
	.align		4
        /*0000*/ 	.byte	0x04, 0x37
        /*0002*/ 	.short	(.L_65 - .L_64)
.L_64:
        /*0004*/ 	.word	0x00000082


	//----- nvinfo : EIATTR_KPARAM_INFO
	.align		4
.L_65:
        /*0008*/ 	.byte	0x04, 0x17
        /*000a*/ 	.short	(.L_67 - .L_66)
.L_66:
        /*000c*/ 	.word	0x00000000
        /*0010*/ 	.short	0x0003
        /*0012*/ 	.short	0x0014
        /*0014*/ 	.byte	0x00, 0xf0, 0x11, 0x00


	//----- nvinfo : EIATTR_KPARAM_INFO
	.align		4
.L_67:
        /*0018*/ 	.byte	0x04, 0x17
        /*001a*/ 	.short	(.L_69 - .L_68)
.L_68:
        /*001c*/ 	.word	0x00000000
        /*0020*/ 	.short	0x0002
        /*0022*/ 	.short	0x0010
        /*0024*/ 	.byte	0x00, 0xf0, 0x11, 0x00


	//----- nvinfo : EIATTR_KPARAM_INFO
	.align		4
.L_69:
        /*0028*/ 	.byte	0x04, 0x17
        /*002a*/ 	.short	(.L_71 - .L_70)
.L_70:
        /*002c*/ 	.word	0x00000000
        /*0030*/ 	.short	0x0001
        /*0032*/ 	.short	0x0008
        /*0034*/ 	.byte	0x00, 0xf5, 0x21, 0x00


	//----- nvinfo : EIATTR_KPARAM_INFO
	.align		4
.L_71:
        /*0038*/ 	.byte	0x04, 0x17
        /*003a*/ 	.short	(.L_73 - .L_72)
.L_72:
        /*003c*/ 	.word	0x00000000
        /*0040*/ 	.short	0x0000
        /*0042*/ 	.short	0x0000
        /*0044*/ 	.byte	0x00, 0xf5, 0x21, 0x00


	//----- nvinfo : EIATTR_SPARSE_MMA_MASK
	.align		4
.L_73:
        /*0048*/ 	.byte	0x03, 0x50
        /*004a*/ 	.short	0x0000


	//----- nvinfo : EIATTR_MAXREG_COUNT
	.align		4
        /*004c*/ 	.byte	0x03, 0x1b
        /*004e*/ 	.short	0x00ff


	//----- nvinfo : EIATTR_NUM_BARRIERS
	.align		4
        /*0050*/ 	.byte	0x02, 0x4c
        /*0052*/ 	.byte	0x01
	.zero		1


	//----- nvinfo : EIATTR_MERCURY_ISA_VERSION
	.align		4
        /*0054*/ 	.byte	0x03, 0x5f
        /*0056*/ 	.short	0x0101


	//----- nvinfo : EIATTR_VRC_CTA_INIT_COUNT
	.align		4
        /*0058*/ 	.byte	0x02, 0x4a
	.zero		1
	.zero		1


	//----- nvinfo : EIATTR_EXIT_INSTR_OFFSETS
	.align		4
        /*005c*/ 	.byte	0x04, 0x1c
        /*005e*/ 	.short	(.L_75 - .L_74)


	//   ....[0]....
.L_74:
        /*0060*/ 	.word	0x000002d0


	//   ....[1]....
        /*0064*/ 	.word	0x00000350


	//----- nvinfo : EIATTR_CBANK_PARAM_SIZE
	.align		4
.L_75:
        /*0068*/ 	.byte	0x03, 0x19
        /*006a*/ 	.short	0x0018


	//----- nvinfo : EIATTR_PARAM_CBANK
	.align		4
        /*006c*/ 	.byte	0x04, 0x0a
        /*006e*/ 	.short	(.L_77 - .L_76)
	.align		4
.L_76:
        /*0070*/ 	.word	index@(.nv.constant0._Z15reduceSumKernelPKfPffi)
        /*0074*/ 	.short	0x0380
        /*0076*/ 	.short	0x0018


	//----- nvinfo : EIATTR_SW_WAR
	.align		4
.L_77:
        /*0078*/ 	.byte	0x04, 0x36
        /*007a*/ 	.short	(.L_79 - .L_78)
.L_78:
        /*007c*/ 	.word	0x00000008
.L_79:


//--------------------- .nv.info._Z15reduceMaxKernelPKfPfi --------------------------
	.section	.nv.info._Z15reduceMaxKernelPKfPfi,"",@"SHT_CUDA_INFO"
	.sectionflags	@""
	.align	4


	//----- nvinfo : EIATTR_CUDA_API_VERSION
	.align		4
        /*0000*/ 	.byte	0x04, 0x37
        /*0002*/ 	.short	(.L_81 - .L_80)
.L_80:
        /*0004*/ 	.word	0x00000082


	//----- nvinfo : EIATTR_KPARAM_INFO
	.align		4
.L_81:
        /*0008*/ 	.byte	0x04, 0x17
        /*000a*/ 	.short	(.L_83 - .L_82)
.L_82:
        /*000c*/ 	.word	0x00000000
        /*0010*/ 	.short	0x0002
        /*0012*/ 	.short	0x0010
        /*0014*/ 	.byte	0x00, 0xf0, 0x11, 0x00


	//----- nvinfo : EIATTR_KPARAM_INFO
	.align		4
.L_83:
        /*0018*/ 	.byte	0x04, 0x17
        /*001a*/ 	.short	(.L_85 - .L_84)
.L_84:
        /*001c*/ 	.word	0x00000000
        /*0020*/ 	.short	0x0001
        /*0022*/ 	.short	0x0008
        /*0024*/ 	.byte	0x00, 0xf5, 0x21, 0x00


	//----- nvinfo : EIATTR_KPARAM_INFO
	.align		4
.L_85:
        /*0028*/ 	.byte	0x04, 0x17
        /*002a*/ 	.short	(.L_87 - .L_86)
.L_86:
        /*002c*/ 	.word	0x00000000
        /*0030*/ 	.short	0x0000
        /*0032*/ 	.short	0x0000
        /*0034*/ 	.byte	0x00, 0xf5, 0x21, 0x00


	//----- nvinfo : EIATTR_SPARSE_MMA_MASK
	.align		4
.L_87:
        /*0038*/ 	.byte	0x03, 0x50
        /*003a*/ 	.short	0x0000


	//----- nvinfo : EIATTR_MAXREG_COUNT
	.align		4
        /*003c*/ 	.byte	0x03, 0x1b
        /*003e*/ 	.short	0x00ff


	//----- nvinfo : EIATTR_NUM_BARRIERS
	.align		4
        /*0040*/ 	.byte	0x02, 0x4c
        /*0042*/ 	.byte	0x01
	.zero		1


	//----- nvinfo : EIATTR_MERCURY_ISA_VERSION
	.align		4
        /*0044*/ 	.byte	0x03, 0x5f
        /*0046*/ 	.short	0x0101


	//----- nvinfo : EIATTR_VRC_CTA_INIT_COUNT
	.align		4
        /*0048*/ 	.byte	0x02, 0x4a
	.zero		1
	.zero		1


	//----- nvinfo : EIATTR_EXIT_INSTR_OFFSETS
	.align		4
        /*004c*/ 	.byte	0x04, 0x1c
        /*004e*/ 	.short	(.L_89 - .L_88)


	//   ....[0]....
.L_88:
        /*0050*/ 	.word	0x00000210


	//   ....[1]....
        /*0054*/ 	.word	0x00000290


	//----- nvinfo : EIATTR_CBANK_PARAM_SIZE
	.align		4
.L_89:
        /*0058*/ 	.byte	0x03, 0x19
        /*005a*/ 	.short	0x0014


	//----- nvinfo : EIATTR_PARAM_CBANK
	.align		4
        /*005c*/ 	.byte	0x04, 0x0a
        /*005e*/ 	.short	(.L_91 - .L_90)
	.align		4
.L_90:
        /*0060*/ 	.word	index@(.nv.constant0._Z15reduceMaxKernelPKfPfi)
        /*0064*/ 	.short	0x0380
        /*0066*/ 	.short	0x0014


	//----- nvinfo : EIATTR_SW_WAR
	.align		4
.L_91:
        /*0068*/ 	.byte	0x04, 0x36
        /*006a*/ 	.short	(.L_93 - .L_92)
.L_92:
        /*006c*/ 	.word	0x00000008
.L_93:


//--------------------- .nv.callgraph             --------------------------
	.section	.nv.callgraph,"",@"SHT_CUDA_CALLGRAPH"
	.align	4
	.sectionentsize	8
	.align		4
        /*0000*/ 	.word	0x00000000
	.align		4
        /*0004*/ 	.word	0xffffffff
	.align		4
        /*0008*/ 	.word	0x00000000
	.align		4
        /*000c*/ 	.word	0xfffffffe
	.align		4
        /*0010*/ 	.word	0x00000000
	.align		4
        /*0014*/ 	.word	0xfffffffd
	.align		4
        /*0018*/ 	.word	0x00000000
	.align		4
        /*001c*/ 	.word	0xfffffffc


//--------------------- .text._Z18naiveSoftmaxKernelPKfPfi --------------------------
	.section	.text._Z18naiveSoftmaxKernelPKfPfi,"ax",@progbits
	.align	128
        .global         _Z18naiveSoftmaxKernelPKfPfi
        .type           _Z18naiveSoftmaxKernelPKfPfi,@function
        .size           _Z18naiveSoftmaxKernelPKfPfi,(.L_x_45 - _Z18naiveSoftmaxKernelPKfPfi)
        .other          _Z18naiveSoftmaxKernelPKfPfi,@"STO_CUDA_ENTRY STV_DEFAULT"
_Z18naiveSoftmaxKernelPKfPfi:
.text._Z18naiveSoftmaxKernelPKfPfi:
[----:B------:R-:W-:Y:S01]  /*0000*/  LDC R1, c[0x0][0x37c] ;  /* 0x0000df00ff017b82 */ /* 0x000fe20000000800 */
[----:B------:R-:W0:Y:S07]  /*0010*/  S2R R3, SR_TID.X ;  /* 0x0000000000037919 */ /* 0x000e2e0000002100 */
[----:B------:R-:W0:Y:S01]  /*0020*/  S2UR UR4, SR_CTAID.X ;  /* 0x00000000000479c3 */ /* 0x000e220000002500 */
[----:B------:R-:W1:Y:S07]  /*0030*/  LDCU UR5, c[0x0][0x390] ;  /* 0x00007200ff0577ac */ /* 0x000e6e0008000800 */
[----:B------:R-:W0:Y:S02]  /*0040*/  LDC R2, c[0x0][0x360] ;  /* 0x0000d800ff027b82 */ /* 0x000e240000000800 */
[----:B0-----:R-:W-:-:S05]  /*0050*/  IMAD R2, R2, UR4, R3 ;  /* 0x0000000402027c24 */ /* 0x001fca000f8e0203 */
[----:B-1----:R-:W-:-:S13]  /*0060*/  ISETP.GE.AND P0, PT, R2, UR5, PT ;  /* 0x0000000502007c0c */ /* 0x002fda000bf06270 */
[----:B------:R-:W-:Y:S05]  /*0070*/  @P0 EXIT ;  /* 0x000000000000094d */ /* 0x000fea0003800000 */
[----:B------:R-:W0:Y:S01]  /*0080*/  LDC.64 R4, c[0x0][0x380] ;  /* 0x0000e000ff047b82 */ /* 0x000e220000000a00 */
[----:B------:R-:W0:Y:S02]  /*0090*/  LDCU.64 UR10, c[0x0][0x358] ;  /* 0x00006b00ff0a77ac */ /* 0x000e240008000a00 */
[----:B0-----:R0:W5:Y:S01]  /*00a0*/  LDG.E R0, desc[UR10][R4.64] ;  /* 0x0000000a04007981 */ /* 0x001162000c1e1900 */
[----:B------:R-:W-:-:S09]  /*00b0*/  UISETP.GE.AND UP0, UPT, UR5, 0x2, UPT ;  /* 0x000000020500788c */ /* 0x000fd2000bf06270 */
[----:B0-----:R-:W-:Y:S05]  /*00c0*/  BRA.U !UP0, `(.L_x_0) ;  /* 0x0000000908187547 */ /* 0x001fea000b800000 */
[----:B------:R-:W-:Y:S01]  /*00d0*/  UIADD3 UR4, UPT, UPT, UR5, -0x1, URZ ;  /* 0xffffffff05047890 */ /* 0x000fe2000fffe0ff */
[----:B------:R-:W-:Y:S01]  /*00e0*/  HFMA2 R3, -RZ, RZ, 0, 5.9604644775390625e-08 ;  /* 0x00000001ff037431 */ /* 0x000fe200000001ff */
[----:B------:R-:W-:Y:S02]  /*00f0*/  UIADD3 UR5, UPT, UPT, UR5, -0x2, URZ ;  /* 0xfffffffe05057890 */ /* 0x000fe4000fffe0ff */
[----:B------:R-:W-:Y:S02]  /*0100*/  ULOP3.LUT UR8, UR4, 0xf, URZ, 0xc0, !UPT ;  /* 0x0000000f04087892 */ /* 0x000fe4000f8ec0ff */
[----:B------:R-:W-:-:S09]  /*0110*/  UISETP.GE.U32.AND UP0, UPT, UR5, 0xf, UPT ;  /* 0x0000000f0500788c */ /* 0x000fd2000bf06070 */
[----:B------:R-:W-:Y:S05]  /*0120*/  BRA.U !UP0, `(.L_x_1) ;  /* 0x0000000108fc7547 */ /* 0x000fea000b800000 */
[----:B------:R-:W0:Y:S01]  /*0130*/  LDCU.64 UR6, c[0x0][0x380] ;  /* 0x00007000ff0677ac */ /* 0x000e220008000a00 */
[----:B------:R-:W-:Y:S01]  /*0140*/  MOV R3, RZ ;  /* 0x000000ff00037202 */ /* 0x000fe20000000f00 */
[----:B------:R-:W-:-:S04]  /*0150*/  ULOP3.LUT UR5, UR4, 0xfffffff0, URZ, 0xc0, !UPT ;  /* 0xfffffff004057892 */ /* 0x000fc8000f8ec0ff */
[----:B------:R-:W-:Y:S02]  /*0160*/  UIADD3 UR5, UPT, UPT, -UR5, URZ, URZ ;  /* 0x000000ff05057290 */ /* 0x000fe4000fffe1ff */
[----:B0-----:R-:W-:-:S04]  /*0170*/  UIADD3 UR6, UP0, UPT, UR6, 0x20, URZ ;  /* 0x0000002006067890 */ /* 0x001fc8000ff1e0ff */
[----:B------:R-:W-:Y:S02]  /*0180*/  UIADD3.X UR7, UPT, UPT, URZ, UR7, URZ, UP0, !UPT ;  /* 0x00000007ff077290 */ /* 0x000fe400087fe4ff */
[----:B------:R-:W-:-:S04]  /*0190*/  IMAD.U32 R4, RZ, RZ, UR6 ;  /* 0x00000006ff047e24 */ /* 0x000fc8000f8e00ff */
[----:B------:R-:W-:-:S07]  /*01a0*/  MOV R5, UR7 ;  /* 0x0000000700057c02 */ /* 0x000fce0008000f00 */
.L_x_2:
[----:B------:R-:W2:Y:S04]  /*01b0*/  LDG.E R13, desc[UR10][R4.64+-0x1c] ;  /* 0xffffe40a040d7981 */ /* 0x000ea8000c1e1900 */
[----:B------:R-:W3:Y:S04]  /*01c0*/  LDG.E R15, desc[UR10][R4.64+-0x18] ;  /* 0xffffe80a040f7981 */ /* 0x000ee8000c1e1900 */
[----:B------:R-:W4:Y:S04]  /*01d0*/  LDG.E R17, desc[UR10][R4.64+-0x14] ;  /* 0xffffec0a04117981 */ /* 0x000f28000c1e1900 */
        /* <DEDUP_REMOVED lines=12> */
[----:B------:R0:W4:Y:S01]  /*02a0*/  LDG.E R6, desc[UR10][R4.64+0x20] ;  /* 0x0000200a04067981 */ /* 0x000122000c1e1900 */
[----:B------:R-:W-:Y:S01]  /*02b0*/  UIADD3 UR5, UPT, UPT, UR5, 0x10, URZ ;  /* 0x0000001005057890 */ /* 0x000fe2000fffe0ff */
[----:B------:R-:W-:-:S03]  /*02c0*/  VIADD R3, R3, 0x10 ;  /* 0x0000001003037836 */ /* 0x000fc60000000000 */
[----:B------:R-:W-:Y:S01]  /*02d0*/  UISETP.NE.AND UP0, UPT, UR5, URZ, UPT ;  /* 0x000000ff0500728c */ /* 0x000fe2000bf05270 */
[----:B0-----:R-:W-:-:S04]  /*02e0*/  IADD3 R4, P1, PT, R4, 0x40, RZ ;  /* 0x0000004004047810 */ /* 0x001fc80007f3e0ff */
[----:B------:R-:W-:Y:S02]  /*02f0*/  IADD3.X R5, PT, PT, RZ, R5, RZ, P1, !PT ;  /* 0x00000005ff057210 */ /* 0x000fe40000ffe4ff */
[----:B--2--5:R-:W-:-:S04]  /*0300*/  FSETP.GT.AND P0, PT, R13, R0, PT ;  /* 0x000000000d00720b */ /* 0x024fc80003f04000 */
[----:B------:R-:W-:-:S04]  /*0310*/  FSEL R0, R13, R0, P0 ;  /* 0x000000000d007208 */ /* 0x000fc80000000000 */
[----:B---3--:R-:W-:-:S04]  /*0320*/  FSETP.GT.AND P0, PT, R15, R0, PT ;  /* 0x000000000f00720b */ /* 0x008fc80003f04000 */
[----:B------:R-:W-:-:S04]  /*0330*/  FSEL R0, R15, R0, P0 ;  /* 0x000000000f007208 */ /* 0x000fc80000000000 */
[----:B----4-:R-:W-:-:S04]  /*0340*/  FSETP.GT.AND P0, PT, R17, R0, PT ;  /* 0x000000001100720b */ /* 0x010fc80003f04000 */
[----:B------:R-:W-:-:S04]  /*0350*/  FSEL R0, R17, R0, P0 ;  /* 0x0000000011007208 */ /* 0x000fc80000000000 */
[----:B------:R-:W-:-:S04]  /*0360*/  FSETP.GT.AND P0, PT, R19, R0, PT ;  /* 0x000000001300720b */ /* 0x000fc80003f04000 */
        /* <DEDUP_REMOVED lines=24> */
[----:B------:R-:W-:Y:S01]  /*04f0*/  FSEL R0, R6, R7, P0 ;  /* 0x0000000706007208 */ /* 0x000fe20000000000 */
[----:B------:R-:W-:Y:S08]  /*0500*/  BRA.U UP0, `(.L_x_2) ;  /* 0xfffffffd00287547 */ /* 0x000ff0000b83ffff */
[----:B------:R-:W-:-:S07]  /*0510*/  IADD3 R3, PT, PT, R3, 0x1, RZ ;  /* 0x0000000103037810 */ /* 0x000fce0007ffe0ff */
.L_x_1:
[----:B------:R-:W-:-:S09]  /*0520*/  UISETP.NE.AND UP0, UPT, UR8, URZ, UPT ;  /* 0x000000ff0800728c */ /* 0x000fd2000bf05270 */
[----:B------:R-:W-:Y:S05]  /*0530*/  BRA.U !UP0, `(.L_x_0) ;  /* 0x0000000108fc7547 */ /* 0x000fea000b800000 */
[----:B------:R-:W-:Y:S02]  /*0540*/  UISETP.GE.U32.AND UP0, UPT, UR8, 0x8, UPT ;  /* 0x000000080800788c */ /* 0x000fe4000bf06070 */
[----:B------:R-:W-:-:S04]  /*0550*/  ULOP3.LUT UR5, UR4, 0x7, URZ, 0xc0, !UPT ;  /* 0x0000000704057892 */ /* 0x000fc8000f8ec0ff */
[----:B------:R-:W-:-:S03]  /*0560*/  UISETP.NE.AND UP1, UPT, UR5, URZ, UPT ;  /* 0x000000ff0500728c */ /* 0x000fc6000bf25270 */
[----:B------:R-:W-:Y:S08]  /*0570*/  BRA.U !UP0, `(.L_x_3) ;  /* 0x00000001086c7547 */ /* 0x000ff0000b800000 */
[----:B------:R-:W0:Y:S02]  /*0580*/  LDC.64 R4, c[0x0][0x380] ;  /* 0x0000e000ff047b82 */ /* 0x000e240000000a00 */
[----:B0-----:R-:W-:-:S05]  /*0590*/  IMAD.WIDE.U32 R4, R3, 0x4, R4 ;  /* 0x0000000403047825 */ /* 0x001fca00078e0004 */
[----:B------:R-:W2:Y:S04]  /*05a0*/  LDG.E R7, desc[UR10][R4.64] ;  /* 0x0000000a04077981 */ /* 0x000ea8000c1e1900 */
[----:B------:R-:W3:Y:S04]  /*05b0*/  LDG.E R9, desc[UR10][R4.64+0x4] ;  /* 0x0000040a04097981 */ /* 0x000ee8000c1e1900 */
[----:B------:R-:W4:Y:S04]  /*05c0*/  LDG.E R11, desc[UR10][R4.64+0x8] ;  /* 0x0000080a040b7981 */ /* 0x000f28000c1e1900 */
[----:B------:R-:W4:Y:S04]  /*05d0*/  LDG.E R13, desc[UR10][R4.64+0xc] ;  /* 0x00000c0a040d7981 */ /* 0x000f28000c1e1900 */
[----:B------:R-:W4:Y:S04]  /*05e0*/  LDG.E R15, desc[UR10][R4.64+0x10] ;  /* 0x0000100a040f7981 */ /* 0x000f28000c1e1900 */
[----:B------:R-:W4:Y:S04]  /*05f0*/  LDG.E R17, desc[UR10][R4.64+0x14] ;  /* 0x0000140a04117981 */ /* 0x000f28000c1e1900 */
[----:B------:R-:W4:Y:S04]  /*0600*/  LDG.E R19, desc[UR10][R4.64+0x18] ;  /* 0x0000180a04137981 */ /* 0x000f28000c1e1900 */
[----:B------:R-:W4:Y:S01]  /*0610*/  LDG.E R21, desc[UR10][R4.64+0x1c] ;  /* 0x00001c0a04157981 */ /* 0x000f22000c1e1900 */
[----:B------:R-:W-:-:S02]  /*0620*/  IADD3 R3, PT, PT, R3, 0x8, RZ ;  /* 0x0000000803037810 */ /* 0x000fc40007ffe0ff */
        /* <DEDUP_REMOVED lines=15> */
[----:B------:R-:W-:-:S09]  /*0720*/  FSEL R0, R21, R0, P0 ;  /* 0x0000000015007208 */ /* 0x000fd20000000000 */
.L_x_3:
        /* <DEDUP_REMOVED lines=10> */
[----:B------:R-:W4:Y:S01]  /*07d0*/  LDG.E R13, desc[UR10][R4.64+0xc] ;  /* 0x00000c0a040d7981 */ /* 0x000f22000c1e1900 */
[----:B------:R-:W-:Y:S01]  /*07e0*/  VIADD R3, R3, 0x4 ;  /* 0x0000000403037836 */ /* 0x000fe20000000000 */
[----:B--2--5:R-:W-:-:S04]  /*07f0*/  FSETP.GT.AND P0, PT, R7, R0, PT ;  /* 0x000000000700720b */ /* 0x024fc80003f04000 */
[----:B------:R-:W-:-:S04]  /*0800*/  FSEL R0, R7, R0, P0 ;  /* 0x0000000007007208 */ /* 0x000fc80000000000 */
[----:B---3--:R-:W-:-:S04]  /*0810*/  FSETP.GT.AND P0, PT, R9, R0, PT ;  /* 0x000000000900720b */ /* 0x008fc80003f04000 */
[----:B------:R-:W-:-:S04]  /*0820*/  FSEL R0, R9, R0, P0 ;  /* 0x0000000009007208 */ /* 0x000fc80000000000 */
[----:B----4-:R-:W-:-:S04]  /*0830*/  FSETP.GT.AND P0, PT, R11, R0, PT ;  /* 0x000000000b00720b */ /* 0x010fc80003f04000 */
[----:B------:R-:W-:-:S04]  /*0840*/  FSEL R0, R11, R0, P0 ;  /* 0x000000000b007208 */ /* 0x000fc80000000000 */
[----:B------:R-:W-:-:S04]  /*0850*/  FSETP.GT.AND P0, PT, R13, R0, PT ;  /* 0x000000000d00720b */ /* 0x000fc80003f04000 */
[----:B------:R-:W-:-:S09]  /*0860*/  FSEL R0, R13, R0, P0 ;  /* 0x000000000d007208 */ /* 0x000fd20000000000 */
.L_x_4:
[----:B------:R-:W-:Y:S05]  /*0870*/  BRA.U !UP1, `(.L_x_0) ;  /* 0x00000001092c7547 */ /* 0x000fea000b800000 */
[----:B------:R-:W0:Y:S01]  /*0880*/  LDC.64 R4, c[0x0][0x380] ;  /* 0x0000e000ff047b82 */ /* 0x000e220000000a00 */
[----:B------:R-:W-:Y:S01]  /*0890*/  UIADD3 UR4, UPT, UPT, -UR4, URZ, URZ ;  /* 0x000000ff04047290 */ /* 0x000fe2000fffe1ff */
[----:B0-----:R-:W-:-:S11]  /*08a0*/  IMAD.WIDE.U32 R4, R3, 0x4, R4 ;  /* 0x0000000403047825 */ /* 0x001fd600078e0004 */
.L_x_5:
[----:B------:R0:W2:Y:S01]  /*08b0*/  LDG.E R3, desc[UR10][R4.64] ;  /* 0x0000000a04037981 */ /* 0x0000a2000c1e1900 */
[----:B------:R-:W-:-:S04]  /*08c0*/  UIADD3 UR4, UPT, UPT, UR4, 0x1, URZ ;  /* 0x0000000104047890 */ /* 0x000fc8000fffe0ff */
[----:B------:R-:W-:Y:S01]  /*08d0*/  UISETP.NE.AND UP0, UPT, UR4, URZ, UPT ;  /* 0x000000ff0400728c */ /* 0x000fe2000bf05270 */
[----:B0-----:R-:W-:-:S04]  /*08e0*/  IADD3 R4, P1, PT, R4, 0x4, RZ ;  /* 0x0000000404047810 */ /* 0x001fc80007f3e0ff */
[----:B------:R-:W-:Y:S02]  /*08f0*/  IADD3.X R5, PT, PT, RZ, R5, RZ, P1, !PT ;  /* 0x00000005ff057210 */ /* 0x000fe40000ffe4ff */
[----:B--2--5:R-:W-:-:S04]  /*0900*/  FSETP.GT.AND P0, PT, R3, R0, PT ;  /* 0x000000000300720b */ /* 0x024fc80003f04000 */
[----:B------:R-:W-:Y:S01]  /*0910*/  FSEL R0, R3, R0, P0 ;  /* 0x0000000003007208 */ /* 0x000fe20000000000 */
[----:B------:R-:W-:Y:S08]  /*0920*/  BRA.U UP0, `(.L_x_5) ;  /* 0xfffffffd00e07547 */ /* 0x000ff0000b83ffff */
.L_x_0:
[----:B------:R-:W0:Y:S01]  /*0930*/  LDCU UR6, c[0x0][0x390] ;  /* 0x00007200ff0677ac */ /* 0x000e220008000800 */
[----:B------:R-:W-:Y:S01]  /*0940*/  MOV R3, RZ ;  /* 0x000000ff00037202 */ /* 0x000fe20000000f00 */
[----:B0-----:R-:W-:-:S09]  /*0950*/  UISETP.GE.AND UP0, UPT, UR6, 0x1, UPT ;  /* 0x000000010600788c */ /* 0x001fd2000bf06270 */
[----:B------:R-:W-:Y:S05]  /*0960*/  BRA.U !UP0, `(.L_x_6) ;  /* 0x0000000d08187547 */ /* 0x000fea000b800000 */
[----:B------:R-:W-:Y:S01]  /*0970*/  UISETP.GE.U32.AND UP1, UPT, UR6, 0x8, UPT ;  /* 0x000000080600788c */ /* 0x000fe2000bf26070 */
[----:B------:R-:W-:Y:S01]  /*0980*/  HFMA2 R6, -RZ, RZ, 0, 0 ;  /* 0x00000000ff067431 */ /* 0x000fe200000001ff */
[----:B------:R-:W-:Y:S01]  /*0990*/  ULOP3.LUT UR7, UR6, 0x7, URZ, 0xc0, !UPT ;  /* 0x0000000706077892 */ /* 0x000fe2000f8ec0ff */
[----:B------:R-:W-:-:S03]  /*09a0*/  IMAD.MOV.U32 R3, RZ, RZ, RZ ;  /* 0x000000ffff037224 */ /* 0x000fc600078e00ff */
[----:B------:R-:W-:-:S03]  /*09b0*/  UISETP.NE.AND UP0, UPT, UR7, URZ, UPT ;  /* 0x000000ff0700728c */ /* 0x000fc6000bf05270 */
[----:B------:R-:W-:Y:S08]  /*09c0*/  BRA.U !UP1, `(.L_x_7) ;  /* 0x0000000509847547 */ /* 0x000ff0000b800000 */
[----:B------:R-:W0:Y:S01]  /*09d0*/  LDCU.64 UR4, c[0x0][0x380] ;  /* 0x00007000ff0477ac */ /* 0x000e220008000a00 */
[----:B------:R-:W-:Y:S01]  /*09e0*/  MOV R3, RZ ;  /* 0x000000ff00037202 */ /* 0x000fe20000000f00 */
[----:B------:R-:W-:-:S04]  /*09f0*/  ULOP3.LUT UR8, UR6, 0x7ffffff8, URZ, 0xc0, !UPT ;  /* 0x7ffffff806087892 */ /* 0x000fc8000f8ec0ff */
[----:B------:R-:W-:Y:S02]  /*0a00*/  UIADD3 UR9, UPT, UPT, -UR8, URZ, URZ ;  /* 0x000000ff08097290 */ /* 0x000fe4000fffe1ff */
[----:B------:R-:W-:Y:S01]  /*0a10*/  IMAD.U32 R6, RZ, RZ, UR8 ;  /* 0x00000008ff067e24 */ /* 0x000fe2000f8e00ff */
[----:B0-----:R-:W-:-:S04]  /*0a20*/  UIADD3 UR4, UP1, UPT, UR4, 0x10, URZ ;  /* 0x0000001004047890 */ /* 0x001fc8000ff3e0ff */
[----:B------:R-:W-:Y:S02]  /*0a30*/  UIADD3.X UR5, UPT, UPT, URZ, UR5, URZ, UP1, !UPT ;  /* 0x00000005ff057290 */ /* 0x000fe40008ffe4ff */
[----:B------:R-:W-:-:S04]  /*0a40*/  MOV R8, UR4 ;  /* 0x0000000400087c02 */ /* 0x000fc80008000f00 */
[----:B------:R-:W-:-:S07]  /*0a50*/  MOV R5, UR5 ;  /* 0x0000000500057c02 */ /* 0x000fce0008000f00 */
.L_x_8:
[----:B------:R-:W-:-:S05]  /*0a60*/  IMAD.MOV.U32 R4, RZ, RZ, R8 ;  /* 0x000000ffff047224 */ /* 0x000fca00078e0008 */
        /* <DEDUP_REMOVED lines=8> */
[----:B------:R-:W-:Y:S01]  /*0af0*/  HFMA2 R11, -RZ, RZ, 3.7421875, 0 ;  /* 0x437c0000ff0b7431 */ /* 0x000fe200000001ff */
[----:B------:R-:W-:Y:S01]  /*0b00*/  MOV R10, 0x3bbb989d ;  /* 0x3bbb989d000a7802 */ /* 0x000fe20000000f00 */
[----:B------:R-:W-:-:S04]  /*0b10*/  UIADD3 UR9, UPT, UPT, UR9, 0x8, URZ ;  /* 0x0000000809097890 */ /* 0x000fc8000fffe0ff */
[----:B------:R-:W-:Y:S01]  /*0b20*/  UISETP.NE.AND UP1, UPT, UR9, URZ, UPT ;  /* 0x000000ff0900728c */ /* 0x000fe2000bf25270 */
[----:B--2--5:R-:W-:-:S04]  /*0b30*/  FADD R9, R7, -R0 ;  /* 0x8000000007097221 */ /* 0x024fc80000000000 */
[----:B------:R-:W-:Y:S01]  /*0b40*/  FFMA.SAT R8, R9, R10, 0.5 ;  /* 0x3f00000009087423 */ /* 0x000fe2000000200a */
[----:B---3--:R-:W-:-:S03]  /*0b50*/  FADD R25, R25, -R0 ;  /* 0x8000000019197221 */ /* 0x008fc60000000000 */
[-C--:B------:R-:W-:Y:S01]  /*0b60*/  FFMA.RM R7, R8, R11.reuse, 12582913 ;  /* 0x4b40000108077423 */ /* 0x080fe2000000400b */
[-C--:B------:R-:W-:Y:S01]  /*0b70*/  FFMA.SAT R8, R25, R10.reuse, 0.5 ;  /* 0x3f00000019087423 */ /* 0x080fe2000000200a */
[--C-:B----4-:R-:W-:Y:S02]  /*0b80*/  FADD R21, R21, -R0.reuse ;  /* 0x8000000015157221 */ /* 0x110fe40000000000 */
[----:B------:R-:W-:Y:S01]  /*0b90*/  FADD R12, R7, -12583039 ;  /* 0xcb40007f070c7421 */ /* 0x000fe20000000000 */
[----:B------:R-:W-:Y:S01]  /*0ba0*/  FFMA.RM R8, R8, R11, 12582913 ;  /* 0x4b40000108087423 */ /* 0x000fe2000000400b */
[----:B------:R-:W-:Y:S01]  /*0bb0*/  FFMA.SAT R16, R21, R10, 0.5 ;  /* 0x3f00000015107423 */ /* 0x000fe2000000200a */
[----:B------:R-:W-:Y:S01]  /*0bc0*/  FADD R23, R23, -R0 ;  /* 0x8000000017177221 */ /* 0x000fe20000000000 */
[----:B------:R-:W-:Y:S01]  /*0bd0*/  FFMA R12, R9, 1.4426950216293334961, -R12 ;  /* 0x3fb8aa3b090c7823 */ /* 0x000fe2000000080c */
[C---:B------:R-:W-:Y:S01]  /*0be0*/  FADD R14, R8.reuse, -12583039 ;  /* 0xcb40007f080e7421 */ /* 0x040fe20000000000 */
[----:B------:R-:W-:-:S02]  /*0bf0*/  IMAD.SHL.U32 R8, R8, 0x800000, RZ ;  /* 0x0080000008087824 */ /* 0x000fc400078e00ff */
[-C--:B------:R-:W-:Y:S01]  /*0c00*/  FFMA.SAT R18, R23, R10.reuse, 0.5 ;  /* 0x3f00000017127423 */ /* 0x080fe2000000200a */
[----:B------:R-:W-:Y:S01]  /*0c10*/  FFMA R12, R9, 1.925963033500011079e-08, R12 ;  /* 0x32a57060090c7823 */ /* 0x000fe2000000000c */
[-C--:B------:R-:W-:Y:S01]  /*0c20*/  FFMA.RM R9, R16, R11.reuse, 12582913 ;  /* 0x4b40000110097423 */ /* 0x080fe2000000400b */
[----:B------:R-:W-:Y:S01]  /*0c30*/  FFMA R14, R25, 1.4426950216293334961, -R14 ;  /* 0x3fb8aa3b190e7823 */ /* 0x000fe2000000080e */
[----:B------:R-:W-:Y:S02]  /*0c40*/  FADD R27, R19, -R0 ;  /* 0x80000000131b7221 */ /* 0x000fe40000000000 */
[----:B------:R-:W-:Y:S01]  /*0c50*/  FADD R16, R9, -12583039 ;  /* 0xcb40007f09107421 */ /* 0x000fe20000000000 */
[----:B------:R-:W-:Y:S01]  /*0c60*/  FFMA R14, R25, 1.925963033500011079e-08, R14 ;  /* 0x32a57060190e7823 */ /* 0x000fe2000000000e */
[----:B------:R-:W-:Y:S01]  /*0c70*/  FADD R25, R13, -R0 ;  /* 0x800000000d197221 */ /* 0x000fe20000000000 */
[-C--:B------:R-:W-:Y:S01]  /*0c80*/  FFMA.RM R13, R18, R11.reuse, 12582913 ;  /* 0x4b400001120d7423 */ /* 0x080fe2000000400b */
[----:B------:R-:W-:Y:S01]  /*0c90*/  FFMA R16, R21, 1.4426950216293334961, -R16 ;  /* 0x3fb8aa3b15107823 */ /* 0x000fe20000000810 */
[----:B------:R-:W0:Y:S01]  /*0ca0*/  MUFU.EX2 R12, R12 ;  /* 0x0000000c000c7308 */ /* 0x000e220000000800 */
[-C--:B------:R-:W-:Y:S01]  /*0cb0*/  FFMA.SAT R22, R25, R10.reuse, 0.5 ;  /* 0x3f00000019167423 */ /* 0x080fe2000000200a */
[----:B------:R-:W-:Y:S01]  /*0cc0*/  FADD R20, R13, -12583039 ;  /* 0xcb40007f0d147421 */ /* 0x000fe20000000000 */
[----:B------:R-:W-:Y:S01]  /*0cd0*/  FFMA R18, R21, 1.925963033500011079e-08, R16 ;  /* 0x32a5706015127823 */ /* 0x000fe20000000010 */
[----:B------:R-:W-:Y:S01]  /*0ce0*/  FADD R21, R17, -R0 ;  /* 0x8000000011157221 */ /* 0x000fe20000000000 */
[-C--:B------:R-:W-:Y:S01]  /*0cf0*/  FFMA.RM R16, R22, R11.reuse, 12582913 ;  /* 0x4b40000116107423 */ /* 0x080fe2000000400b */
[----:B------:R-:W-:Y:S01]  /*0d00*/  FFMA R20, R23, 1.4426950216293334961, -R20 ;  /* 0x3fb8aa3b17147823 */ /* 0x000fe20000000814 */
[-C--:B------:R-:W-:Y:S01]  /*0d10*/  FFMA.SAT R26, R27, R10.reuse, 0.5 ;  /* 0x3f0000001b1a7423 */ /* 0x080fe2000000200a */
[----:B------:R-:W1:Y:S01]  /*0d20*/  MUFU.EX2 R14, R14 ;  /* 0x0000000e000e7308 */ /* 0x000e620000000800 */
[----:B------:R-:W-:Y:S01]  /*0d30*/  FADD R24, R16, -12583039 ;  /* 0xcb40007f10187421 */ /* 0x000fe20000000000 */
[----:B------:R-:W-:Y:S01]  /*0d40*/  FFMA R22, R23, 1.925963033500011079e-08, R20 ;  /* 0x32a5706017167823 */ /* 0x000fe20000000014 */
[-C--:B------:R-:W-:Y:S01]  /*0d50*/  FFMA.RM R19, R26, R11.reuse, 12582913 ;  /* 0x4b4000011a137423 */ /* 0x080fe2000000400b */
[----:B------:R-:W-:Y:S01]  /*0d60*/  FADD R23, R15, -R0 ;  /* 0x800000000f177221 */ /* 0x000fe20000000000 */
[----:B------:R-:W-:Y:S01]  /*0d70*/  FFMA R24, R25, 1.4426950216293334961, -R24 ;  /* 0x3fb8aa3b19187823 */ /* 0x000fe20000000818 */
[----:B------:R-:W-:Y:S01]  /*0d80*/  SHF.L.U32 R13, R13, 0x17, RZ ;  /* 0x000000170d0d7819 */ /* 0x000fe200000006ff */
[----:B------:R-:W-:Y:S01]  /*0d90*/  FADD R26, R19, -12583039 ;  /* 0xcb40007f131a7421 */ /* 0x000fe20000000000 */
[----:B------:R-:W2:Y:S01]  /*0da0*/  MUFU.EX2 R18, R18 ;  /* 0x0000001200127308 */ /* 0x000ea20000000800 */
[----:B------:R-:W-:Y:S01]  /*0db0*/  FFMA R20, R25, 1.925963033500011079e-08, R24 ;  /* 0x32a5706019147823 */ /* 0x000fe20000000018 */
[-C--:B------:R-:W-:Y:S01]  /*0dc0*/  FFMA.SAT R24, R21, R10.reuse, 0.5 ;  /* 0x3f00000015187423 */ /* 0x080fe2000000200a */
[----:B------:R-:W-:Y:S01]  /*0dd0*/  FFMA.SAT R28, R23, R10, 0.5 ;  /* 0x3f000000171c7423 */ /* 0x000fe2000000200a */
[----:B------:R-:W-:Y:S01]  /*0de0*/  SHF.L.U32 R10, R7, 0x17, RZ ;  /* 0x00000017070a7819 */ /* 0x000fe200000006ff */
[C---:B------:R-:W-:Y:S01]  /*0df0*/  FFMA R26, R27.reuse, 1.4426950216293334961, -R26 ;  /* 0x3fb8aa3b1b1a7823 */ /* 0x040fe2000000081a */
[-C--:B------:R-:W-:Y:S01]  /*0e00*/  FFMA.RM R15, R24, R11.reuse, 12582913 ;  /* 0x4b400001180f7423 */ /* 0x080fe2000000400b */
[----:B------:R-:W-:Y:S01]  /*0e10*/  FFMA.RM R11, R28, R11, 12582913 ;  /* 0x4b4000011c0b7423 */ /* 0x000fe2000000400b */
[----:B------:R-:W3:Y:S01]  /*0e20*/  MUFU.EX2 R17, R22 ;  /* 0x0000001600117308 */ /* 0x000ee20000000800 */
[----:B------:R-:W-:Y:S01]  /*0e30*/  FFMA R26, R27, 1.925963033500011079e-08, R26 ;  /* 0x32a570601b1a7823 */ /* 0x000fe2000000001a */
[----:B------:R-:W-:Y:S01]  /*0e40*/  FADD R24, R15, -12583039 ;  /* 0xcb40007f0f187421 */ /* 0x000fe20000000000 */
[----:B0-----:R-:W-:Y:S01]  /*0e50*/  FFMA R3, R10, R12, R3 ;  /* 0x0000000c0a037223 */ /* 0x001fe20000000003 */
[----:B------:R-:W-:Y:S01]  /*0e60*/  FADD R12, R11, -12583039 ;  /* 0xcb40007f0b0c7421 */ /* 0x000fe20000000000 */
[----:B------:R-:W-:Y:S01]  /*0e70*/  SHF.L.U32 R10, R9, 0x17, RZ ;  /* 0x00000017090a7819 */ /* 0x000fe200000006ff */
[----:B------:R-:W-:Y:S01]  /*0e80*/  FFMA R24, R21, 1.4426950216293334961, -R24 ;  /* 0x3fb8aa3b15187823 */ /* 0x000fe20000000818 */
[----:B-1----:R-:W-:Y:S01]  /*0e90*/  FFMA R3, R8, R14, R3 ;  /* 0x0000000e08037223 */ /* 0x002fe20000000003 */
[----:B------:R-:W0:Y:S01]  /*0ea0*/  MUFU.EX2 R20, R20 ;  /* 0x0000001400147308 */ /* 0x000e220000000800 */
[----:B------:R-:W-:Y:S01]  /*0eb0*/  FFMA R12, R23, 1.4426950216293334961, -R12 ;  /* 0x3fb8aa3b170c7823 */ /* 0x000fe2000000080c */
[----:B------:R-:W-:Y:S01]  /*0ec0*/  FFMA R24, R21, 1.925963033500011079e-08, R24 ;  /* 0x32a5706015187823 */ /* 0x000fe20000000018 */
[----:B--2---:R-:W-:Y:S01]  /*0ed0*/  FFMA R10, R10, R18, R3 ;  /* 0x000000120a0a7223 */ /* 0x004fe20000000003 */
[----:B------:R-:W-:Y:S01]  /*0ee0*/  SHF.L.U32 R16, R16, 0x17, RZ ;  /* 0x0000001710107819 */ /* 0x000fe200000006ff */
[----:B------:R-:W-:Y:S01]  /*0ef0*/  FFMA R12, R23, 1.925963033500011079e-08, R12 ;  /* 0x32a57060170c7823 */ /* 0x000fe2000000000c */
[----:B------:R-:W-:Y:S01]  /*0f00*/  IMAD.SHL.U32 R19, R19, 0x800000, RZ ;  /* 0x0080000013137824 */ /* 0x000fe200078e00ff */
[----:B------:R-:W-:Y:S01]  /*0f10*/  SHF.L.U32 R8, R15, 0x17, RZ ;  /* 0x000000170f087819 */ /* 0x000fe200000006ff */
[----:B------:R-:W1:Y:S01]  /*0f20*/  MUFU.EX2 R7, R26 ;  /* 0x0000001a00077308 */ /* 0x000e620000000800 */
[----:B---3--:R-:W-:-:S07]  /*0f30*/  FFMA R13, R13, R17, R10 ;  /* 0x000000110d0d7223 */ /* 0x008fce000000000a */
[----:B------:R-:W2:Y:S01]  /*0f40*/  MUFU.EX2 R24, R24 ;  /* 0x0000001800187308 */ /* 0x000ea20000000800 */
[----:B0-----:R-:W-:-:S07]  /*0f50*/  FFMA R16, R16, R20, R13 ;  /* 0x0000001410107223 */ /* 0x001fce000000000d */
[----:B------:R-:W0:Y:S01]  /*0f60*/  MUFU.EX2 R12, R12 ;  /* 0x0000000c000c7308 */ /* 0x000e220000000800 */
[----:B-1----:R-:W-:-:S04]  /*0f70*/  FFMA R7, R19, R7, R16 ;  /* 0x0000000713077223 */ /* 0x002fc80000000010 */
[----:B--2---:R-:W-:Y:S01]  /*0f80*/  FFMA R7, R8, R24, R7 ;  /* 0x0000001808077223 */ /* 0x004fe20000000007 */
[----:B------:R-:W-:Y:S02]  /*0f90*/  IADD3 R8, P0, PT, R4, 0x20, RZ ;  /* 0x0000002004087810 */ /* 0x000fe40007f1e0ff */
[----:B------:R-:W-:Y:S02]  /*0fa0*/  SHF.L.U32 R4, R11, 0x17, RZ ;  /* 0x000000170b047819 */ /* 0x000fe400000006ff */
[----:B------:R-:W-:-:S03]  /*0fb0*/  IADD3.X R5, PT, PT, RZ, R5, RZ, P0, !PT ;  /* 0x00000005ff057210 */ /* 0x000fc600007fe4ff */
[----:B0-----:R-:W-:Y:S01]  /*0fc0*/  FFMA R3, R4, R12, R7 ;  /* 0x0000000c04037223 */ /* 0x001fe20000000007 */
[----:B------:R-:W-:Y:S06]  /*0fd0*/  BRA.U UP1, `(.L_x_8) ;  /* 0xfffffff901a07547 */ /* 0x000fec000b83ffff */
.L_x_7:
        /* <DEDUP_REMOVED lines=10> */
[----:B------:R0:W4:Y:S01]  /*1080*/  LDG.E R15, desc[UR10][R8.64+0xc] ;  /* 0x00000c0a080f7981 */ /* 0x000122000c1e1900 */
[----:B------:R-:W-:Y:S01]  /*1090*/  IMAD.MOV.U32 R12, RZ, RZ, 0x3bbb989d ;  /* 0x3bbb989dff0c7424 */ /* 0x000fe200078e00ff */
[----:B------:R-:W-:-:S02]  /*10a0*/  MOV R14, 0x437c0000 ;  /* 0x437c0000000e7802 */ /* 0x000fc40000000f00 */
[----:B------:R-:W-:Y:S01]  /*10b0*/  IADD3 R6, PT, PT, R6, 0x4, RZ ;  /* 0x0000000406067810 */ /* 0x000fe20007ffe0ff */
[----:B--2--5:R-:W-:-:S04]  /*10c0*/  FADD R7, R5, -R0 ;  /* 0x8000000005077221 */ /* 0x024fc80000000000 */
[----:B------:R-:W-:Y:S01]  /*10d0*/  FFMA.SAT R4, R7, R12, 0.5 ;  /* 0x3f00000007047423 */ /* 0x000fe2000000200c */
[----:B---3--:R-:W-:-:S03]  /*10e0*/  FADD R11, R11, -R0 ;  /* 0x800000000b0b7221 */ /* 0x008fc60000000000 */
[----:B------:R-:W-:Y:S01]  /*10f0*/  FFMA.RM R4, R4, R14, 12582913 ;  /* 0x4b40000104047423 */ /* 0x000fe2000000400e */
[--C-:B----4-:R-:W-:Y:S01]  /*1100*/  FADD R13, R13, -R0.reuse ;  /* 0x800000000d0d7221 */ /* 0x110fe20000000000 */
[-C--:B------:R-:W-:Y:S02]  /*1110*/  FFMA.SAT R5, R11, R12.reuse, 0.5 ;  /* 0x3f0000000b057423 */ /* 0x080fe4000000200c */
[C---:B------:R-:W-:Y:S01]  /*1120*/  FADD R10, R4.reuse, -12583039 ;  /* 0xcb40007f040a7421 */ /* 0x040fe20000000000 */
[----:B0-----:R-:W-:Y:S01]  /*1130*/  FFMA.SAT R9, R13, R12, 0.5 ;  /* 0x3f0000000d097423 */ /* 0x001fe2000000200c */
[-C--:B------:R-:W-:Y:S01]  /*1140*/  FFMA.RM R5, R5, R14.reuse, 12582913 ;  /* 0x4b40000105057423 */ /* 0x080fe2000000400e */
[----:B------:R-:W-:Y:S01]  /*1150*/  FADD R15, R15, -R0 ;  /* 0x800000000f0f7221 */ /* 0x000fe20000000000 */
[----:B------:R-:W-:Y:S01]  /*1160*/  FFMA R10, R7, 1.4426950216293334961, -R10 ;  /* 0x3fb8aa3b070a7823 */ /* 0x000fe2000000080a */
[----:B------:R-:W-:Y:S01]  /*1170*/  SHF.L.U32 R4, R4, 0x17, RZ ;  /* 0x0000001704047819 */ /* 0x000fe200000006ff */
[C---:B------:R-:W-:Y:S01]  /*1180*/  FADD R8, R5.reuse, -12583039 ;  /* 0xcb40007f05087421 */ /* 0x040fe20000000000 */
[----:B------:R-:W-:Y:S01]  /*1190*/  SHF.L.U32 R5, R5, 0x17, RZ ;  /* 0x0000001705057819 */ /* 0x000fe200000006ff */
[----:B------:R-:W-:Y:S01]  /*11a0*/  FFMA R10, R7, 1.925963033500011079e-08, R10 ;  /* 0x32a57060070a7823 */ /* 0x000fe2000000000a */
[----:B------:R-:W-:Y:S01]  /*11b0*/  FFMA.RM R7, R9, R14, 12582913 ;  /* 0x4b40000109077423 */ /* 0x000fe2000000400e */
[----:B------:R-:W-:Y:S01]  /*11c0*/  FFMA.SAT R9, R15, R12, 0.5 ;  /* 0x3f0000000f097423 */ /* 0x000fe2000000200c */
[----:B------:R-:W-:-:S02]  /*11d0*/  FFMA R8, R11, 1.4426950216293334961, -R8 ;  /* 0x3fb8aa3b0b087823 */ /* 0x000fc40000000808 */
[----:B------:R-:W-:Y:S01]  /*11e0*/  FADD R12, R7, -12583039 ;  /* 0xcb40007f070c7421 */ /* 0x000fe20000000000 */
[----:B------:R-:W-:Y:S01]  /*11f0*/  FFMA.RM R9, R9, R14, 12582913 ;  /* 0x4b40000109097423 */ /* 0x000fe2000000400e */
[----:B------:R-:W-:Y:S01]  /*1200*/  FFMA R8, R11, 1.925963033500011079e-08, R8 ;  /* 0x32a570600b087823 */ /* 0x000fe20000000008 */
[----:B------:R-:W0:Y:S01]  /*1210*/  MUFU.EX2 R10, R10 ;  /* 0x0000000a000a7308 */ /* 0x000e220000000800 */
[----:B------:R-:W-:Y:S01]  /*1220*/  FFMA R12, R13, 1.4426950216293334961, -R12 ;  /* 0x3fb8aa3b0d0c7823 */ /* 0x000fe2000000080c */
[----:B------:R-:W-:Y:S01]  /*1230*/  FADD R14, R9, -12583039 ;  /* 0xcb40007f090e7421 */ /* 0x000fe20000000000 */
[----:B------:R-:W-:Y:S02]  /*1240*/  IMAD.SHL.U32 R7, R7, 0x800000, RZ ;  /* 0x0080000007077824 */ /* 0x000fe400078e00ff */
[----:B------:R-:W-:Y:S01]  /*1250*/  FFMA R12, R13, 1.925963033500011079e-08, R12 ;  /* 0x32a570600d0c7823 */ /* 0x000fe2000000000c */
[C---:B------:R-:W-:Y:S02]  /*1260*/  FFMA R14, R15.reuse, 1.4426950216293334961, -R14 ;  /* 0x3fb8aa3b0f0e7823 */ /* 0x040fe4000000080e */
[----:B------:R-:W1:Y:S02]  /*1270*/  MUFU.EX2 R8, R8 ;  /* 0x0000000800087308 */ /* 0x000e640000000800 */
[----:B------:R-:W-:-:S06]  /*1280*/  FFMA R14, R15, 1.925963033500011079e-08, R14 ;  /* 0x32a570600f0e7823 */ /* 0x000fcc000000000e */
[----:B------:R-:W2:Y:S01]  /*1290*/  MUFU.EX2 R12, R12 ;  /* 0x0000000c000c7308 */ /* 0x000ea20000000800 */
[----:B0-----:R-:W-:Y:S01]  /*12a0*/  FFMA R4, R4, R10, R3 ;  /* 0x0000000a04047223 */ /* 0x001fe20000000003 */
[----:B------:R-:W-:-:S06]  /*12b0*/  SHF.L.U32 R3, R9, 0x17, RZ ;  /* 0x0000001709037819 */ /* 0x000fcc00000006ff */
[----:B------:R-:W0:Y:S01]  /*12c0*/  MUFU.EX2 R14, R14 ;  /* 0x0000000e000e7308 */ /* 0x000e220000000800 */
[----:B-1----:R-:W-:-:S04]  /*12d0*/  FFMA R4, R5, R8, R4 ;  /* 0x0000000805047223 */ /* 0x002fc80000000004 */
[----:B--2---:R-:W-:-:S04]  /*12e0*/  FFMA R4, R7, R12, R4 ;  /* 0x0000000c07047223 */ /* 0x004fc80000000004 */
[----:B0-----:R-:W-:-:S07]  /*12f0*/  FFMA R3, R3, R14, R4 ;  /* 0x0000000e03037223 */ /* 0x001fce0000000004 */
.L_x_9:
[----:B------:R-:W-:Y:S05]  /*1300*/  BRA.U !UP1, `(.L_x_6) ;  /* 0x0000000109b07547 */ /* 0x000fea000b800000 */
[----:B------:R-:W-:Y:S02]  /*1310*/  UISETP.NE.AND UP0, UPT, UR5, 0x1, UPT ;  /* 0x000000010500788c */ /* 0x000fe4000bf05270 */
[----:B------:R-:W-:-:S04]  /*1320*/  ULOP3.LUT UR4, UR6, 0x1, URZ, 0xc0, !UPT ;  /* 0x0000000106047892 */ /* 0x000fc8000f8ec0ff */
[----:B------:R-:W-:-:S03]  /*1330*/  UISETP.NE.U32.AND UP1, UPT, UR4, 0x1, UPT ;  /* 0x000000010400788c */ /* 0x000fc6000bf25070 */
[----:B------:R-:W-:Y:S08]  /*1340*/  BRA.U !UP0, `(.L_x_10) ;  /* 0x0000000108647547 */ /* 0x000ff0000b800000 */
[----:B------:R-:W0:Y:S02]  /*1350*/  LDC.64 R4, c[0x0][0x380] ;  /* 0x0000e000ff047b82 */ /* 0x000e240000000a00 */
[----:B0-----:R-:W-:-:S05]  /*1360*/  IMAD.WIDE.U32 R4, R6, 0x4, R4 ;  /* 0x0000000406047825 */ /* 0x001fca00078e0004 */
[----:B------:R-:W2:Y:S04]  /*1370*/  LDG.E R7, desc[UR10][R4.64] ;  /* 0x0000000a04077981 */ /* 0x000ea8000c1e1900 */
[----:B------:R-:W3:Y:S01]  /*1380*/  LDG.E R11, desc[UR10][R4.64+0x4] ;  /* 0x0000040a040b7981 */ /* 0x000ee2000c1e1900 */
[----:B------:R-:W-:Y:S02]  /*1390*/  HFMA2 R8, -RZ, RZ, 0.96630859375, -0.0022525787353515625 ;  /* 0x3bbb989dff087431 */ /* 0x000fe400000001ff */
[----:B------:R-:W-:Y:S01]  /*13a0*/  IMAD.MOV.U32 R10, RZ, RZ, 0x437c0000 ;  /* 0x437c0000ff0a7424 */ /* 0x000fe200078e00ff */
[----:B------:R-:W-:Y:S01]  /*13b0*/  IADD3 R6, PT, PT, R6, 0x2, RZ ;  /* 0x0000000206067810 */ /* 0x000fe20007ffe0ff */
[----:B--2--5:R-:W-:-:S04]  /*13c0*/  FADD R7, R7, -R0 ;  /* 0x8000000007077221 */ /* 0x024fc80000000000 */
[----:B------:R-:W-:Y:S01]  /*13d0*/  FFMA.SAT R9, R7, R8, 0.5 ;  /* 0x3f00000007097423 */ /* 0x000fe20000002008 */
[----:B---3--:R-:W-:-:S03]  /*13e0*/  FADD R11, R11, -R0 ;  /* 0x800000000b0b7221 */ /* 0x008fc60000000000 */
[----:B------:R-:W-:Y:S01]  /*13f0*/  FFMA.RM R9, R9, R10, 12582913 ;  /* 0x4b40000109097423 */ /* 0x000fe2000000400a */
[----:B------:R-:W-:-:S03]  /*1400*/  FFMA.SAT R13, R11, R8, 0.5 ;  /* 0x3f0000000b0d7423 */ /* 0x000fc60000002008 */
[----:B------:R-:W-:Y:S01]  /*1410*/  FADD R8, R9, -12583039 ;  /* 0xcb40007f09087421 */ /* 0x000fe20000000000 */
[----:B------:R-:W-:-:S03]  /*1420*/  FFMA.RM R13, R13, R10, 12582913 ;  /* 0x4b4000010d0d7423 */ /* 0x000fc6000000400a */
[----:B------:R-:W-:Y:S01]  /*1430*/  FFMA R8, R7, 1.4426950216293334961, -R8 ;  /* 0x3fb8aa3b07087823 */ /* 0x000fe20000000808 */
[C---:B------:R-:W-:Y:S01]  /*1440*/  FADD R4, R13.reuse, -12583039 ;  /* 0xcb40007f0d047421 */ /* 0x040fe20000000000 */
[----:B------:R-:W-:Y:S02]  /*1450*/  SHF.L.U32 R10, R13, 0x17, RZ ;  /* 0x000000170d0a7819 */ /* 0x000fe400000006ff */
[----:B------:R-:W-:Y:S01]  /*1460*/  FFMA R8, R7, 1.925963033500011079e-08, R8 ;  /* 0x32a5706007087823 */ /* 0x000fe20000000008 */
[----:B------:R-:W-:-:S04]  /*1470*/  FFMA R4, R11, 1.4426950216293334961, -R4 ;  /* 0x3fb8aa3b0b047823 */ /* 0x000fc80000000804 */
[----:B------:R-:W-:Y:S01]  /*1480*/  FFMA R11, R11, 1.925963033500011079e-08, R4 ;  /* 0x32a570600b0b7823 */ /* 0x000fe20000000004 */
[----:B------:R-:W0:Y:S01]  /*1490*/  MUFU.EX2 R8, R8 ;  /* 0x0000000800087308 */ /* 0x000e220000000800 */
[----:B------:R-:W-:-:S07]  /*14a0*/  SHF.L.U32 R4, R9, 0x17, RZ ;  /* 0x0000001709047819 */ /* 0x000fce00000006ff */
[----:B------:R-:W1:Y:S01]  /*14b0*/  MUFU.EX2 R11, R11 ;  /* 0x0000000b000b7308 */ /* 0x000e620000000800 */
[----:B0-----:R-:W-:-:S04]  /*14c0*/  FFMA R3, R4, R8, R3 ;  /* 0x0000000804037223 */ /* 0x001fc80000000003 */
[----:B-1----:R-:W-:-:S07]  /*14d0*/  FFMA R3, R10, R11, R3 ;  /* 0x0000000b0a037223 */ /* 0x002fce0000000003 */
.L_x_10:
[----:B------:R-:W-:Y:S05]  /*14e0*/  BRA.U UP1, `(.L_x_6) ;  /* 0x0000000101387547 */ /* 0x000fea000b800000 */
[----:B------:R-:W0:Y:S02]  /*14f0*/  LDC.64 R4, c[0x0][0x380] ;  /* 0x0000e000ff047b82 */ /* 0x000e240000000a00 */
[----:B0-----:R-:W-:-:S06]  /*1500*/  IMAD.WIDE.U32 R6, R6, 0x4, R4 ;  /* 0x0000000406067825 */ /* 0x001fcc00078e0004 */
[----:B------:R-:W2:Y:S01]  /*1510*/  LDG.E R7, desc[UR10][R6.64] ;  /* 0x0000000a06077981 */ /* 0x000ea2000c1e1900 */
[----:B------:R-:W-:Y:S01]  /*1520*/  IMAD.MOV.U32 R5, RZ, RZ, 0x3bbb989d ;  /* 0x3bbb989dff057424 */ /* 0x000fe200078e00ff */
[----:B------:R-:W-:Y:S01]  /*1530*/  MOV R8, 0x437c0000 ;  /* 0x437c000000087802 */ /* 0x000fe20000000f00 */
[----:B--2--5:R-:W-:-:S04]  /*1540*/  FADD R4, R7, -R0 ;  /* 0x8000000007047221 */ /* 0x024fc80000000000 */
[----:B------:R-:W-:-:S04]  /*1550*/  FFMA.SAT R5, R4, R5, 0.5 ;  /* 0x3f00000004057423 */ /* 0x000fc80000002005 */
[----:B------:R-:W-:-:S04]  /*1560*/  FFMA.RM R5, R5, R8, 12582913 ;  /* 0x4b40000105057423 */ /* 0x000fc80000004008 */
[----:B------:R-:W-:-:S04]  /*1570*/  FADD R9, R5, -12583039 ;  /* 0xcb40007f05097421 */ /* 0x000fc80000000000 */
[----:B------:R-:W-:-:S04]  /*1580*/  FFMA R9, R4, 1.4426950216293334961, -R9 ;  /* 0x3fb8aa3b04097823 */ /* 0x000fc80000000809 */
[----:B------:R-:W-:Y:S01]  /*1590*/  FFMA R9, R4, 1.925963033500011079e-08, R9 ;  /* 0x32a5706004097823 */ /* 0x000fe20000000009 */
[----:B------:R-:W-:-:S05]  /*15a0*/  SHF.L.U32 R4, R5, 0x17, RZ ;  /* 0x0000001705047819 */ /* 0x000fca00000006ff */
[----:B------:R-:W0:Y:S02]  /*15b0*/  MUFU.EX2 R9, R9 ;  /* 0x0000000900097308 */ /* 0x000e240000000800 */
[----:B0-----:R-:W-:-:S07]  /*15c0*/  FFMA R3, R4, R9, R3 ;  /* 0x0000000904037223 */ /* 0x001fce0000000003 */
.L_x_6:
[----:B------:R-:W0:Y:S02]  /*15d0*/  LDC.64 R4, c[0x0][0x380] ;  /* 0x0000e000ff047b82 */ /* 0x000e240000000a00 */
[----:B0-----:R-:W-:-:S06]  /*15e0*/  IMAD.WIDE R4, R2, 0x4, R4 ;  /* 0x0000000402047825 */ /* 0x001fcc00078e0204 */
[----:B------:R-:W2:Y:S01]  /*15f0*/  LDG.E R5, desc[UR10][R4.64] ;  /* 0x0000000a04057981 */ /* 0x000ea2000c1e1900 */
[----:B------:R-:W-:Y:S02]  /*1600*/  HFMA2 R7, -RZ, RZ, 0.96630859375, -0.0022525787353515625 ;  /* 0x3bbb989dff077431 */ /* 0x000fe400000001ff */
[----:B------:R-:W-:Y:S01]  /*1610*/  IMAD.MOV.U32 R9, RZ, RZ, 0x437c0000 ;  /* 0x437c0000ff097424 */ /* 0x000fe200078e00ff */
[----:B------:R-:W0:Y:S01]  /*1620*/  MUFU.RCP R8, R3 ;  /* 0x0000000300087308 */ /* 0x000e220000001000 */
[----:B------:R-:W-:Y:S01]  /*1630*/  BSSY.RECONVERGENT B0, `(.L_x_11) ;  /* 0x0000014000007945 */ /* 0x000fe20003800200 */
[----:B--2--5:R-:W-:Y:S01]  /*1640*/  FADD R0, R5, -R0 ;  /* 0x8000000005007221 */ /* 0x024fe20000000000 */
[----:B0-----:R-:W-:-:S03]  /*1650*/  FFMA R5, R8, -R3, 1 ;  /* 0x3f80000008057423 */ /* 0x001fc60000000803 */
[----:B------:R-:W-:Y:S01]  /*1660*/  FFMA.SAT R6, R0, R7, 0.5 ;  /* 0x3f00000000067423 */ /* 0x000fe20000002007 */
[----:B------:R-:W-:-:S03]  /*1670*/  FFMA R5, R8, R5, R8 ;  /* 0x0000000508057223 */ /* 0x000fc60000000008 */
[----:B------:R-:W-:-:S04]  /*1680*/  FFMA.RM R6, R6, R9, 12582913 ;  /* 0x4b40000106067423 */ /* 0x000fc80000004009 */
[----:B------:R-:W-:-:S04]  /*1690*/  FADD R7, R6, -12583039 ;  /* 0xcb40007f06077421 */ /* 0x000fc80000000000 */
[----:B------:R-:W-:-:S04]  /*16a0*/  FFMA R7, R0, 1.4426950216293334961, -R7 ;  /* 0x3fb8aa3b00077823 */ /* 0x000fc80000000807 */
[----:B------:R-:W-:Y:S01]  /*16b0*/  FFMA R7, R0, 1.925963033500011079e-08, R7 ;  /* 0x32a5706000077823 */ /* 0x000fe20000000007 */
[----:B------:R-:W-:-:S05]  /*16c0*/  SHF.L.U32 R0, R6, 0x17, RZ ;  /* 0x0000001706007819 */ /* 0x000fca00000006ff */
[----:B------:R-:W0:Y:S02]  /*16d0*/  MUFU.EX2 R7, R7 ;  /* 0x0000000700077308 */ /* 0x000e240000000800 */
[----:B0-----:R-:W-:-:S06]  /*16e0*/  FMUL R0, R0, R7 ;  /* 0x0000000700007220 */ /* 0x001fcc0000400000 */
[----:B------:R-:W0:Y:S01]  /*16f0*/  FCHK P0, R0, R3 ;  /* 0x0000000300007302 */ /* 0x000e220000000000 */
[----:B------:R-:W-:-:S04]  /*1700*/  FFMA R4, R0, R5, RZ ;  /* 0x0000000500047223 */ /* 0x000fc800000000ff */
[----:B------:R-:W-:-:S04]  /*1710*/  FFMA R6, R4, -R3, R0 ;  /* 0x8000000304067223 */ /* 0x000fc80000000000 */
[----:B------:R-:W-:Y:S01]  /*1720*/  FFMA R9, R5, R6, R4 ;  /* 0x0000000605097223 */ /* 0x000fe20000000004 */
[----:B0-----:R-:W-:Y:S06]  /*1730*/  @!P0 BRA `(.L_x_12) ;  /* 0x00000000000c8947 */ /* 0x001fec0003800000 */
[----:B------:R-:W-:-:S07]  /*1740*/  MOV R4, 0x1760 ;  /* 0x0000176000047802 */ /* 0x000fce0000000f00 */
[----:B------:R-:W-:Y:S05]  /*1750*/  CALL.REL.NOINC `($__internal_0_$__cuda_sm3x_div_rn_noftz_f32_slowpath) ;  /* 0x0000000000187944 */ /* 0x000fea0003c00000 */
[----:B------:R-:W-:-:S07]  /*1760*/  MOV R9, R0 ;  /* 0x0000000000097202 */ /* 0x000fce0000000f00 */
.L_x_12:
[----:B------:R-:W-:Y:S05]  /*1770*/  BSYNC.RECONVERGENT B0 ;  /* 0x0000000000007941 */ /* 0x000fea0003800200 */
.L_x_11:
[----:B------:R-:W0:Y:S02]  /*1780*/  LDC.64 R4, c[0x0][0x388] ;  /* 0x0000e200ff047b82 */ /* 0x000e240000000a00 */
[----:B0-----:R-:W-:-:S05]  /*1790*/  IMAD.WIDE R2, R2, 0x4, R4 ;  /* 0x0000000402027825 */ /* 0x001fca00078e0204 */
[----:B------:R-:W-:Y:S01]  /*17a0*/  STG.E desc[UR10][R2.64], R9 ;  /* 0x0000000902007986 */ /* 0x000fe2000c10190a */
[----:B------:R-:W-:Y:S05]  /*17b0*/  EXIT ;  /* 0x000000000000794d */ /* 0x000fea0003800000 */
        .weak           $__internal_0_$__cuda_sm3x_div_rn_noftz_f32_slowpath
        .type           $__internal_0_$__cuda_sm3x_div_rn_noftz_f32_slowpath,@function
        .size           $__internal_0_$__cuda_sm3x_div_rn_noftz_f32_slowpath,(.L_x_45 - $__internal_0_$__cuda_sm3x_div_rn_noftz_f32_slowpath)
$__internal_0_$__cuda_sm3x_div_rn_noftz_f32_slowpath:
[----:B------:R-:W-:Y:S01]  /*17c0*/  SHF.R.U32.HI R6, RZ, 0x17, R3 ;  /* 0x00000017ff067819 */ /* 0x000fe20000011603 */
[----:B------:R-:W-:Y:S01]  /*17d0*/  BSSY.RECONVERGENT B1, `(.L_x_13) ;  /* 0x0000063000017945 */ /* 0x000fe20003800200 */
[----:B------:R-:W-:Y:S02]  /*17e0*/  SHF.R.U32.HI R5, RZ, 0x17, R0 ;  /* 0x00000017ff057819 */ /* 0x000fe40000011600 */
[----:B------:R-:W-:Y:S02]  /*17f0*/  LOP3.LUT R11, R6, 0xff, RZ, 0xc0, !PT ;  /* 0x000000ff060b7812 */ /* 0x000fe400078ec0ff */
[----:B------:R-:W-:Y:S02]  /*1800*/  LOP3.LUT R8, R5, 0xff, RZ, 0xc0, !PT ;  /* 0x000000ff05087812 */ /* 0x000fe400078ec0ff */
[----:B------:R-:W-:Y:S02]  /*1810*/  IADD3 R9, PT, PT, R11, -0x1, RZ ;  /* 0xffffffff0b097810 */ /* 0x000fe40007ffe0ff */
[----:B------:R-:W-:Y:S01]  /*1820*/  MOV R5, R0 ;  /* 0x0000000000057202 */ /* 0x000fe20000000f00 */
[----:B------:R-:W-:Y:S01]  /*1830*/  VIADD R7, R8, 0xffffffff ;  /* 0xffffffff08077836 */ /* 0x000fe20000000000 */
[----:B------:R-:W-:-:S04]  /*1840*/  ISETP.GT.U32.AND P0, PT, R9, 0xfd, PT ;  /* 0x000000fd0900780c */ /* 0x000fc80003f04070 */
[----:B------:R-:W-:-:S13]  /*1850*/  ISETP.GT.U32.OR P0, PT, R7, 0xfd, P0 ;  /* 0x000000fd0700780c */ /* 0x000fda0000704470 */
[----:B------:R-:W-:Y:S01]  /*1860*/  @!P0 MOV R6, RZ ;  /* 0x000000ff00068202 */ /* 0x000fe20000000f00 */
[----:B------:R-:W-:Y:S06]  /*1870*/  @!P0 BRA `(.L_x_14) ;  /* 0x00000000005c8947 */ /* 0x000fec0003800000 */
[----:B------:R-:W-:Y:S02]  /*1880*/  FSETP.GTU.FTZ.AND P1, PT, |R3|, +INF , PT ;  /* 0x7f8000000300780b */ /* 0x000fe40003f3c200 */
[----:B------:R-:W-:-:S04]  /*1890*/  FSETP.GTU.FTZ.AND P0, PT, |R0|, +INF , PT ;  /* 0x7f8000000000780b */ /* 0x000fc80003f1c200 */
[----:B------:R-:W-:-:S13]  /*18a0*/  PLOP3.LUT P0, PT, P0, P1, PT, 0xf8, 0x8f ;  /* 0x00000000008f781c */ /* 0x000fda0000703f70 */
[----:B------:R-:W-:Y:S05]  /*18b0*/  @P0 BRA `(.L_x_15) ;  /* 0x00000004004c0947 */ /* 0x000fea0003800000 */
[----:B------:R-:W-:-:S13]  /*18c0*/  LOP3.LUT P0, RZ, R3, 0x7fffffff, R5, 0xc8, !PT ;  /* 0x7fffffff03ff7812 */ /* 0x000fda000780c805 */
[----:B------:R-:W-:Y:S05]  /*18d0*/  @!P0 BRA `(.L_x_16) ;  /* 0x00000004003c8947 */ /* 0x000fea0003800000 */
[C---:B------:R-:W-:Y:S02]  /*18e0*/  FSETP.NEU.FTZ.AND P2, PT, |R0|.reuse, +INF , PT ;  /* 0x7f8000000000780b */ /* 0x040fe40003f5d200 */
[----:B------:R-:W-:Y:S02]  /*18f0*/  FSETP.NEU.FTZ.AND P1, PT, |R3|, +INF , PT ;  /* 0x7f8000000300780b */ /* 0x000fe40003f3d200 */
[----:B------:R-:W-:-:S11]  /*1900*/  FSETP.NEU.FTZ.AND P0, PT, |R0|, +INF , PT ;  /* 0x7f8000000000780b */ /* 0x000fd60003f1d200 */
[----:B------:R-:W-:Y:S05]  /*1910*/  @!P1 BRA !P2, `(.L_x_16) ;  /* 0x00000004002c9947 */ /* 0x000fea0005000000 */
[----:B------:R-:W-:-:S04]  /*1920*/  LOP3.LUT P2, RZ, R5, 0x7fffffff, RZ, 0xc0, !PT ;  /* 0x7fffffff05ff7812 */ /* 0x000fc8000784c0ff */
[----:B------:R-:W-:-:S13]  /*1930*/  PLOP3.LUT P1, PT, P1, P2, PT, 0x2f, 0xf2 ;  /* 0x0000000000f2781c */ /* 0x000fda0000f24577 */
[----:B------:R-:W-:Y:S05]  /*1940*/  @P1 BRA `(.L_x_17) ;  /* 0x0000000400181947 */ /* 0x000fea0003800000 */
[----:B------:R-:W-:-:S04]  /*1950*/  LOP3.LUT P1, RZ, R3, 0x7fffffff, RZ, 0xc0, !PT ;  /* 0x7fffffff03ff7812 */ /* 0x000fc8000782c0ff */
[----:B------:R-:W-:-:S13]  /*1960*/  PLOP3.LUT P0, PT, P0, P1, PT, 0x2f, 0xf2 ;  /* 0x0000000000f2781c */ /* 0x000fda0000702577 */
[----:B------:R-:W-:Y:S05]  /*1970*/  @P0 BRA `(.L_x_18) ;  /* 0x0000000400000947 */ /* 0x000fea0003800000 */
[----:B------:R-:W-:Y:S02]  /*1980*/  ISETP.GE.AND P0, PT, R7, RZ, PT ;  /* 0x000000ff0700720c */ /* 0x000fe40003f06270 */
[----:B------:R-:W-:-:S11]  /*1990*/  ISETP.GE.AND P1, PT, R9, RZ, PT ;  /* 0x000000ff0900720c */ /* 0x000fd60003f26270 */
[----:B------:R-:W-:Y:S01]  /*19a0*/  @P0 MOV R6, RZ ;  /* 0x000000ff00060202 */ /* 0x000fe20000000f00 */
[----:B------:R-:W-:Y:S02]  /*19b0*/  @!P0 IMAD.MOV.U32 R6, RZ, RZ, -0x40 ;  /* 0xffffffc0ff068424 */ /* 0x000fe400078e00ff */
[----:B------:R-:W-:Y:S01]  /*19c0*/  @!P0 FFMA R5, R0, 1.84467440737095516160e+19, RZ ;  /* 0x5f80000000058823 */ /* 0x000fe200000000ff */
[----:B------:R-:W-:Y:S02]  /*19d0*/  @!P1 FFMA R3, R3, 1.84467440737095516160e+19, RZ ;  /* 0x5f80000003039823 */ /* 0x000fe400000000ff */
[----:B------:R-:W-:-:S07]  /*19e0*/  @!P1 IADD3 R6, PT, PT, R6, 0x40, RZ ;  /* 0x0000004006069810 */ /* 0x000fce0007ffe0ff */
.L_x_14:
[----:B------:R-:W-:Y:S01]  /*19f0*/  LEA R0, R11, 0xc0800000, 0x17 ;  /* 0xc08000000b007811 */ /* 0x000fe200078eb8ff */
[----:B------:R-:W-:Y:S01]  /*1a00*/  BSSY.RECONVERGENT B2, `(.L_x_19) ;  /* 0x0000036000027945 */ /* 0x000fe20003800200 */
[----:B------:R-:W-:Y:S02]  /*1a10*/  IADD3 R8, PT, PT, R8, -0x7f, RZ ;  /* 0xffffff8108087810 */ /* 0x000fe40007ffe0ff */
[----:B------:R-:W-:-:S03]  /*1a20*/  IADD3 R3, PT, PT, -R0, R3, RZ ;  /* 0x0000000300037210 */ /* 0x000fc60007ffe1ff */
[----:B------:R-:W-:Y:S01]  /*1a30*/  IMAD R0, R8, -0x800000, R5 ;  /* 0xff80000008007824 */ /* 0x000fe200078e0205 */
[----:B------:R-:W0:Y:S01]  /*1a40*/  MUFU.RCP R7, R3 ;  /* 0x0000000300077308 */ /* 0x000e220000001000 */
[----:B------:R-:W-:-:S04]  /*1a50*/  FADD.FTZ R9, -R3, -RZ ;  /* 0x800000ff03097221 */ /* 0x000fc80000010100 */
[----:B0-----:R-:W-:-:S04]  /*1a60*/  FFMA R10, R7, R9, 1 ;  /* 0x3f800000070a7423 */ /* 0x001fc80000000009 */
[----:B------:R-:W-:-:S04]  /*1a70*/  FFMA R12, R7, R10, R7 ;  /* 0x0000000a070c7223 */ /* 0x000fc80000000007 */
[----:B------:R-:W-:-:S04]  /*1a80*/  FFMA R5, R0, R12, RZ ;  /* 0x0000000c00057223 */ /* 0x000fc800000000ff */
[----:B------:R-:W-:-:S04]  /*1a90*/  FFMA R10, R9, R5, R0 ;  /* 0x00000005090a7223 */ /* 0x000fc80000000000 */
[----:B------:R-:W-:Y:S01]  /*1aa0*/  FFMA R7, R12, R10, R5 ;  /* 0x0000000a0c077223 */ /* 0x000fe20000000005 */
[----:B------:R-:W-:-:S03]  /*1ab0*/  IADD3 R5, PT, PT, R8, 0x7f, -R11 ;  /* 0x0000007f08057810 */ /* 0x000fc60007ffe80b */
[----:B------:R-:W-:Y:S02]  /*1ac0*/  FFMA R10, R9, R7, R0 ;  /* 0x00000007090a7223 */ /* 0x000fe40000000000 */
[----:B------:R-:W-:Y:S02]  /*1ad0*/  IMAD.IADD R5, R5, 0x1, R6 ;  /* 0x0000000105057824 */ /* 0x000fe400078e0206 */
[----:B------:R-:W-:-:S05]  /*1ae0*/  FFMA R0, R12, R10, R7 ;  /* 0x0000000a0c007223 */ /* 0x000fca0000000007 */
[----:B------:R-:W-:-:S04]  /*1af0*/  SHF.R.U32.HI R3, RZ, 0x17, R0 ;  /* 0x00000017ff037819 */ /* 0x000fc80000011600 */
[----:B------:R-:W-:-:S04]  /*1b00*/  LOP3.LUT R3, R3, 0xff, RZ, 0xc0, !PT ;  /* 0x000000ff03037812 */ /* 0x000fc800078ec0ff */
[----:B------:R-:W-:-:S04]  /*1b10*/  IADD3 R9, PT, PT, R3, R5, RZ ;  /* 0x0000000503097210 */ /* 0x000fc80007ffe0ff */
[----:B------:R-:W-:-:S04]  /*1b20*/  IADD3 R3, PT, PT, R9, -0x1, RZ ;  /* 0xffffffff09037810 */ /* 0x000fc80007ffe0ff */
[----:B------:R-:W-:-:S13]  /*1b30*/  ISETP.GE.U32.AND P0, PT, R3, 0xfe, PT ;  /* 0x000000fe0300780c */ /* 0x000fda0003f06070 */
[----:B------:R-:W-:Y:S05]  /*1b40*/  @!P0 BRA `(.L_x_20) ;  /* 0x0000000000808947 */ /* 0x000fea0003800000 */
[----:B------:R-:W-:-:S13]  /*1b50*/  ISETP.GT.AND P0, PT, R9, 0xfe, PT ;  /* 0x000000fe0900780c */ /* 0x000fda0003f04270 */
[----:B------:R-:W-:Y:S05]  /*1b60*/  @P0 BRA `(.L_x_21) ;  /* 0x00000000006c0947 */ /* 0x000fea0003800000 */
[----:B------:R-:W-:-:S13]  /*1b70*/  ISETP.GE.AND P0, PT, R9, 0x1, PT ;  /* 0x000000010900780c */ /* 0x000fda0003f06270 */
[----:B------:R-:W-:Y:S05]  /*1b80*/  @P0 BRA `(.L_x_22) ;  /* 0x0000000000740947 */ /* 0x000fea0003800000 */
[----:B------:R-:W-:Y:S02]  /*1b90*/  ISETP.GE.AND P0, PT, R9, -0x18, PT ;  /* 0xffffffe80900780c */ /* 0x000fe40003f06270 */
[----:B------:R-:W-:-:S11]  /*1ba0*/  LOP3.LUT R0, R0, 0x80000000, RZ, 0xc0, !PT ;  /* 0x8000000000007812 */ /* 0x000fd600078ec0ff */
[----:B------:R-:W-:Y:S05]  /*1bb0*/  @!P0 BRA `(.L_x_22) ;  /* 0x0000000000688947 */ /* 0x000fea0003800000 */
[CCC-:B------:R-:W-:Y:S01]  /*1bc0*/  FFMA.RZ R3, R12.reuse, R10.reuse, R7.reuse ;  /* 0x0000000a0c037223 */ /* 0x1c0fe2000000c007 */
[C---:B------:R-:W-:Y:S01]  /*1bd0*/  IADD3 R8, PT, PT, R9.reuse, 0x20, RZ ;  /* 0x0000002009087810 */ /* 0x040fe20007ffe0ff */
[CCC-:B------:R-:W-:Y:S01]  /*1be0*/  FFMA.RM R6, R12.reuse, R10.reuse, R7.reuse ;  /* 0x0000000a0c067223 */ /* 0x1c0fe20000004007 */
[----:B------:R-:W-:Y:S02]  /*1bf0*/  ISETP.NE.AND P2, PT, R9, RZ, PT ;  /* 0x000000ff0900720c */ /* 0x000fe40003f45270 */
[----:B------:R-:W-:Y:S01]  /*1c00*/  LOP3.LUT R5, R3, 0x7fffff, RZ, 0xc0, !PT ;  /* 0x007fffff03057812 */ /* 0x000fe200078ec0ff */
[----:B------:R-:W-:Y:S01]  /*1c10*/  FFMA.RP R3, R12, R10, R7 ;  /* 0x0000000a0c037223 */ /* 0x000fe20000008007 */
[----:B------:R-:W-:Y:S01]  /*1c20*/  IMAD.MOV R7, RZ, RZ, -R9 ;  /* 0x000000ffff077224 */ /* 0x000fe200078e0a09 */
[----:B------:R-:W-:Y:S02]  /*1c30*/  ISETP.NE.AND P1, PT, R9, RZ, PT ;  /* 0x000000ff0900720c */ /* 0x000fe40003f25270 */
[----:B------:R-:W-:-:S02]  /*1c40*/  LOP3.LUT R5, R5, 0x800000, RZ, 0xfc, !PT ;  /* 0x0080000005057812 */ /* 0x000fc400078efcff */
[----:B------:R-:W-:Y:S02]  /*1c50*/  FSETP.NEU.FTZ.AND P0, PT, R3, R6, PT ;  /* 0x000000060300720b */ /* 0x000fe40003f1d000 */
[----:B------:R-:W-:Y:S02]  /*1c60*/  SHF.L.U32 R8, R5, R8, RZ ;  /* 0x0000000805087219 */ /* 0x000fe400000006ff */
[----:B------:R-:W-:Y:S02]  /*1c70*/  SEL R6, R7, RZ, P2 ;  /* 0x000000ff07067207 */ /* 0x000fe40001000000 */
[----:B------:R-:W-:Y:S02]  /*1c80*/  ISETP.NE.AND P1, PT, R8, RZ, P1 ;  /* 0x000000ff0800720c */ /* 0x000fe40000f25270 */
[----:B------:R-:W-:Y:S02]  /*1c90*/  SHF.R.U32.HI R6, RZ, R6, R5 ;  /* 0x00000006ff067219 */ /* 0x000fe40000011605 */
[----:B------:R-:W-:-:S02]  /*1ca0*/  PLOP3.LUT P0, PT, P0, P1, PT, 0xf8, 0x8f ;  /* 0x00000000008f781c */ /* 0x000fc40000703f70 */
[----:B------:R-:W-:Y:S02]  /*1cb0*/  SHF.R.U32.HI R8, RZ, 0x1, R6 ;  /* 0x00000001ff087819 */ /* 0x000fe40000011606 */
[----:B------:R-:W-:-:S04]  /*1cc0*/  SEL R3, RZ, 0x1, !P0 ;  /* 0x00000001ff037807 */ /* 0x000fc80004000000 */
[----:B------:R-:W-:-:S04]  /*1cd0*/  LOP3.LUT R3, R3, 0x1, R8, 0xf8, !PT ;  /* 0x0000000103037812 */ /* 0x000fc800078ef808 */
[----:B------:R-:W-:-:S04]  /*1ce0*/  LOP3.LUT R3, R3, R6, RZ, 0xc0, !PT ;  /* 0x0000000603037212 */ /* 0x000fc800078ec0ff */
[----:B------:R-:W-:-:S04]  /*1cf0*/  IADD3 R3, PT, PT, R8, R3, RZ ;  /* 0x0000000308037210 */ /* 0x000fc80007ffe0ff */
[----:B------:R-:W-:Y:S01]  /*1d00*/  LOP3.LUT R0, R3, R0, RZ, 0xfc, !PT ;  /* 0x0000000003007212 */ /* 0x000fe200078efcff */
[----:B------:R-:W-:Y:S06]  /*1d10*/  BRA `(.L_x_22) ;  /* 0x0000000000107947 */ /* 0x000fec0003800000 */
.L_x_21:
[----:B------:R-:W-:-:S04]  /*1d20*/  LOP3.LUT R0, R0, 0x80000000, RZ, 0xc0, !PT ;  /* 0x8000000000007812 */ /* 0x000fc800078ec0ff */
[----:B------:R-:W-:Y:S01]  /*1d30*/  LOP3.LUT R0, R0, 0x7f800000, RZ, 0xfc, !PT ;  /* 0x7f80000000007812 */ /* 0x000fe200078efcff */
[----:B------:R-:W-:Y:S06]  /*1d40*/  BRA `(.L_x_22) ;  /* 0x0000000000047947 */ /* 0x000fec0003800000 */
.L_x_20:
[----:B------:R-:W-:-:S07]  /*1d50*/  LEA R0, R5, R0, 0x17 ;  /* 0x0000000005007211 */ /* 0x000fce00078eb8ff */
.L_x_22:
[----:B------:R-:W-:Y:S05]  /*1d60*/  BSYNC.RECONVERGENT B2 ;  /* 0x0000000000027941 */ /* 0x000fea0003800200 */
.L_x_19:
[----:B------:R-:W-:Y:S05]  /*1d70*/  BRA `(.L_x_23) ;  /* 0x0000000000207947 */ /* 0x000fea0003800000 */
.L_x_18:
[----:B------:R-:W-:-:S04]  /*1d80*/  LOP3.LUT R0, R3, 0x80000000, R5, 0x48, !PT ;  /* 0x8000000003007812 */ /* 0x000fc800078e4805 */
[----:B------:R-:W-:Y:S01]  /*1d90*/  LOP3.LUT R0, R0, 0x7f800000, RZ, 0xfc, !PT ;  /* 0x7f80000000007812 */ /* 0x000fe200078efcff */
[----:B------:R-:W-:Y:S06]  /*1da0*/  BRA `(.L_x_23) ;  /* 0x0000000000147947 */ /* 0x000fec0003800000 */
.L_x_17:
[----:B------:R-:W-:Y:S01]  /*1db0*/  LOP3.LUT R0, R3, 0x80000000, R5, 0x48, !PT ;  /* 0x8000000003007812 */ /* 0x000fe200078e4805 */
[----:B------:R-:W-:Y:S06]  /*1dc0*/  BRA `(.L_x_23) ;  /* 0x00000000000c7947 */ /* 0x000fec0003800000 */
.L_x_16:
[----:B------:R-:W0:Y:S01]  /*1dd0*/  MUFU.RSQ R0, -QNAN ;  /* 0xffc0000000007908 */ /* 0x000e220000001400 */
[----:B------:R-:W-:Y:S05]  /*1de0*/  BRA `(.L_x_23) ;  /* 0x0000000000047947 */ /* 0x000fea0003800000 */
.L_x_15:
[----:B------:R-:W-:-:S07]  /*1df0*/  FADD.FTZ R0, R0, R3 ;  /* 0x0000000300007221 */ /* 0x000fce0000010000 */
.L_x_23:
[----:B------:R-:W-:Y:S05]  /*1e00*/  BSYNC.RECONVERGENT B1 ;  /* 0x0000000000017941 */ /* 0x000fea0003800200 */
.L_x_13:
[----:B------:R-:W-:-:S04]  /*1e10*/  HFMA2 R5, -RZ, RZ, 0, 0 ;  /* 0x00000000ff057431 */ /* 0x000fc800000001ff */
[----:B0-----:R-:W-:Y:S05]  /*1e20*/  RET.REL.NODEC R4 `(_Z18naiveSoftmaxKernelPKfPfi) ;  /* 0xffffffe004747950 */ /* 0x001fea0003c3ffff */
.L_x_24:
[----:B------:R-:W-:-:S00]  /*1e30*/  BRA `(.L_x_24) ;  /* 0xfffffffc00fc7947 */ /* 0x000fc0000383ffff */
[----:B------:R-:W-:-:S00]  /*1e40*/  NOP ;  /* 0x0000000000007918 */ /* 0x000fc00000000000 */
        /* <DEDUP_REMOVED lines=11> */
.L_x_45:


//--------------------- .text._Z22optimizedSoftmaxKernelPKfPfffi --------------------------
	.section	.text._Z22optimizedSoftmaxKernelPKfPfffi,"ax",@progbits
	.align	128
        .global         _Z22optimizedSoftmaxKernelPKfPfffi
        .type           _Z22optimizedSoftmaxKernelPKfPfffi,@function
        .size           _Z22optimizedSoftmaxKernelPKfPfffi,(.L_x_46 - _Z22optimizedSoftmaxKernelPKfPfffi)
        .other          _Z22optimizedSoftmaxKernelPKfPfffi,@"STO_CUDA_ENTRY STV_DEFAULT"
_Z22optimizedSoftmaxKernelPKfPfffi:
.text._Z22optimizedSoftmaxKernelPKfPfffi:
        /* <DEDUP_REMOVED lines=9> */
[----:B------:R-:W1:Y:S07]  /*0090*/  LDCU.64 UR4, c[0x0][0x358] ;  /* 0x00006b00ff0477ac */ /* 0x000e6e0008000a00 */
[----:B------:R-:W2:Y:S01]  /*00a0*/  LDC.64 R2, c[0x0][0x390] ;  /* 0x0000e400ff027b82 */ /* 0x000ea20000000a00 */
[----:B0-----:R-:W-:-:S06]  /*00b0*/  IMAD.WIDE R6, R4, 0x4, R6 ;  /* 0x0000000404067825 */ /* 0x001fcc00078e0206 */
[----:B-1----:R-:W3:Y:S01]  /*00c0*/  LDG.E R7, desc[UR4][R6.64] ;  /* 0x0000000406077981 */ /* 0x002ee2000c1e1900 */
[----:B------:R-:W-:Y:S01]  /*00d0*/  IMAD.MOV.U32 R5, RZ, RZ, 0x3bbb989d ;  /* 0x3bbb989dff057424 */ /* 0x000fe200078e00ff */
[----:B--2---:R-:W0:Y:S01]  /*00e0*/  MUFU.RCP R8, R3 ;  /* 0x0000000300087308 */ /* 0x004e220000001000 */
[----:B------:R-:W-:Y:S01]  /*00f0*/  IMAD.MOV.U32 R9, RZ, RZ, 0x437c0000 ;  /* 0x437c0000ff097424 */ /* 0x000fe200078e00ff */
[----:B------:R-:W-:Y:S01]  /*0100*/  BSSY.RECONVERGENT B0, `(.L_x_25) ;  /* 0x0000014000007945 */ /* 0x000fe20003800200 */
[----:B---3--:R-:W-:Y:S01]  /*0110*/  FADD R2, R7, -R2 ;  /* 0x8000000207027221 */ /* 0x008fe20000000000 */
[----:B0-----:R-:W-:-:S03]  /*0120*/  FFMA R7, R8, -R3, 1 ;  /* 0x3f80000008077423 */ /* 0x001fc60000000803 */
[----:B------:R-:W-:Y:S01]  /*0130*/  FFMA.SAT R0, R2, R5, 0.5 ;  /* 0x3f00000002007423 */ /* 0x000fe20000002005 */
[----:B------:R-:W-:-:S03]  /*0140*/  FFMA R7, R8, R7, R8 ;  /* 0x0000000708077223 */ /* 0x000fc60000000008 */
[----:B------:R-:W-:-:S04]  /*0150*/  FFMA.RM R0, R0, R9, 12582913 ;  /* 0x4b40000100007423 */ /* 0x000fc80000004009 */
[C---:B------:R-:W-:Y:S01]  /*0160*/  FADD R5, R0.reuse, -12583039 ;  /* 0xcb40007f00057421 */ /* 0x040fe20000000000 */
[----:B------:R-:W-:-:S03]  /*0170*/  IMAD.SHL.U32 R0, R0, 0x800000, RZ ;  /* 0x0080000000007824 */ /* 0x000fc600078e00ff */
[----:B------:R-:W-:-:S04]  /*0180*/  FFMA R5, R2, 1.4426950216293334961, -R5 ;  /* 0x3fb8aa3b02057823 */ /* 0x000fc80000000805 */
[----:B------:R-:W-:-:S06]  /*0190*/  FFMA R5, R2, 1.925963033500011079e-08, R5 ;  /* 0x32a5706002057823 */ /* 0x000fcc0000000005 */
        /* <DEDUP_REMOVED lines=8> */
[----:B------:R-:W-:Y:S05]  /*0220*/  CALL.REL.NOINC `($__internal_1_$__cuda_sm3x_div_rn_noftz_f32_slowpath) ;  /* 0x0000000000187944 */ /* 0x000fea0003c00000 */
[----:B------:R-:W-:-:S07]  /*0230*/  IMAD.MOV.U32 R7, RZ, RZ, R0 ;  /* 0x000000ffff077224 */ /* 0x000fce00078e0000 */
.L_x_26:
[----:B------:R-:W-:Y:S05]  /*0240*/  BSYNC.RECONVERGENT B0 ;  /* 0x0000000000007941 */ /* 0x000fea0003800200 */
.L_x_25:
[----:B------:R-:W0:Y:S02]  /*0250*/  LDC.64 R2, c[0x0][0x388] ;  /* 0x0000e200ff027b82 */ /* 0x000e240000000a00 */
[----:B0-----:R-:W-:-:S05]  /*0260*/  IMAD.WIDE R4, R4, 0x4, R2 ;  /* 0x0000000404047825 */ /* 0x001fca00078e0202 */
[----:B------:R-:W-:Y:S01]  /*0270*/  STG.E desc[UR4][R4.64], R7 ;  /* 0x0000000704007986 */ /* 0x000fe2000c101904 */
[----:B------:R-:W-:Y:S05]  /*0280*/  EXIT ;  /* 0x000000000000794d */ /* 0x000fea0003800000 */
        .weak           $__internal_1_$__cuda_sm3x_div_rn_noftz_f32_slowpath
        .type           $__internal_1_$__cuda_sm3x_div_rn_noftz_f32_slowpath,@function
        .size           $__internal_1_$__cuda_sm3x_div_rn_noftz_f32_slowpath,(.L_x_46 - $__internal_1_$__cuda_sm3x_div_rn_noftz_f32_slowpath)
$__internal_1_$__cuda_sm3x_div_rn_noftz_f32_slowpath:
[----:B------:R-:W0:Y:S01]  /*0290*/  LDC R3, c[0x0][0x394] ;  /* 0x0000e500ff037b82 */ /* 0x000e220000000800 */
[--C-:B------:R-:W-:Y:S01]  /*02a0*/  SHF.R.U32.HI R5, RZ, 0x17, R0.reuse ;  /* 0x00000017ff057819 */ /* 0x100fe20000011600 */
[----:B------:R-:W1:Y:S01]  /*02b0*/  LDCU UR6, c[0x0][0x394] ;  /* 0x00007280ff0677ac */ /* 0x000e620008000800 */
[----:B------:R-:W-:Y:S01]  /*02c0*/  BSSY.RECONVERGENT B1, `(.L_x_27) ;  /* 0x0000064000017945 */ /* 0x000fe20003800200 */
[----:B------:R-:W-:Y:S01]  /*02d0*/  IMAD.MOV.U32 R7, RZ, RZ, R0 ;  /* 0x000000ffff077224 */ /* 0x000fe200078e0000 */
[----:B------:R-:W-:-:S05]  /*02e0*/  LOP3.LUT R5, R5, 0xff, RZ, 0xc0, !PT ;  /* 0x000000ff05057812 */ /* 0x000fca00078ec0ff */
[----:B------:R-:W-:Y:S02]  /*02f0*/  VIADD R10, R5, 0xffffffff ;  /* 0xffffffff050a7836 */ /* 0x000fe40000000000 */
[----:B-1----:R-:W-:Y:S01]  /*0300*/  IMAD.U32 R8, RZ, RZ, UR6 ;  /* 0x00000006ff087e24 */ /* 0x002fe2000f8e00ff */
[----:B0-----:R-:W-:-:S04]  /*0310*/  SHF.R.U32.HI R6, RZ, 0x17, R3 ;  /* 0x00000017ff067819 */ /* 0x001fc80000011603 */
[----:B------:R-:W-:-:S05]  /*0320*/  LOP3.LUT R6, R6, 0xff, RZ, 0xc0, !PT ;  /* 0x000000ff06067812 */ /* 0x000fca00078ec0ff */
[----:B------:R-:W-:-:S05]  /*0330*/  VIADD R11, R6, 0xffffffff ;  /* 0xffffffff060b7836 */ /* 0x000fca0000000000 */
[----:B------:R-:W-:-:S04]  /*0340*/  ISETP.GT.U32.AND P0, PT, R11, 0xfd, PT ;  /* 0x000000fd0b00780c */ /* 0x000fc80003f04070 */
[----:B------:R-:W-:-:S13]  /*0350*/  ISETP.GT.U32.OR P0, PT, R10, 0xfd, P0 ;  /* 0x000000fd0a00780c */ /* 0x000fda0000704470 */
[----:B------:R-:W-:Y:S01]  /*0360*/  @!P0 IMAD.MOV.U32 R9, RZ, RZ, RZ ;  /* 0x000000ffff098224 */ /* 0x000fe200078e00ff */
        /* <DEDUP_REMOVED lines=19> */
[----:B------:R-:W-:Y:S02]  /*04a0*/  @P0 IMAD.MOV.U32 R9, RZ, RZ, RZ ;  /* 0x000000ffff090224 */ /* 0x000fe400078e00ff */
[----:B------:R-:W-:Y:S01]  /*04b0*/  @!P0 FFMA R7, R0, 1.84467440737095516160e+19, RZ ;  /* 0x5f80000000078823 */ /* 0x000fe200000000ff */
[----:B------:R-:W-:Y:S02]  /*04c0*/  @!P0 IMAD.MOV.U32 R9, RZ, RZ, -0x40 ;  /* 0xffffffc0ff098424 */ /* 0x000fe400078e00ff */
[----:B------:R-:W-:-:S03]  /*04d0*/  @!P1 FFMA R8, R3, 1.84467440737095516160e+19, RZ ;  /* 0x5f80000003089823 */ /* 0x000fc600000000ff */
[----:B------:R-:W-:-:S07]  /*04e0*/  @!P1 IADD3 R9, PT, PT, R9, 0x40, RZ ;  /* 0x0000004009099810 */ /* 0x000fce0007ffe0ff */
.L_x_28:
[----:B------:R-:W-:Y:S01]  /*04f0*/  LEA R3, R6, 0xc0800000, 0x17 ;  /* 0xc080000006037811 */ /* 0x000fe200078eb8ff */
[----:B------:R-:W-:Y:S01]  /*0500*/  VIADD R5, R5, 0xffffff81 ;  /* 0xffffff8105057836 */ /* 0x000fe20000000000 */
[----:B------:R-:W-:Y:S03]  /*0510*/  BSSY.RECONVERGENT B2, `(.L_x_33) ;  /* 0x0000035000027945 */ /* 0x000fe60003800200 */
[----:B------:R-:W-:Y:S01]  /*0520*/  IMAD.IADD R3, R8, 0x1, -R3 ;  /* 0x0000000108037824 */ /* 0x000fe200078e0a03 */
[C---:B------:R-:W-:Y:S01]  /*0530*/  IADD3 R6, PT, PT, R5.reuse, 0x7f, -R6 ;  /* 0x0000007f05067810 */ /* 0x040fe20007ffe806 */
[----:B------:R-:W-:Y:S02]  /*0540*/  IMAD R0, R5, -0x800000, R7 ;  /* 0xff80000005007824 */ /* 0x000fe400078e0207 */
[----:B------:R-:W0:Y:S01]  /*0550*/  MUFU.RCP R8, R3 ;  /* 0x0000000300087308 */ /* 0x000e220000001000 */
[----:B------:R-:W-:Y:S01]  /*0560*/  FADD.FTZ R11, -R3, -RZ ;  /* 0x800000ff030b7221 */ /* 0x000fe20000010100 */
[----:B------:R-:W-:-:S03]  /*0570*/  IMAD.IADD R6, R6, 0x1, R9 ;  /* 0x0000000106067824 */ /* 0x000fc600078e0209 */
[----:B0-----:R-:W-:-:S04]  /*0580*/  FFMA R13, R8, R11, 1 ;  /* 0x3f800000080d7423 */ /* 0x001fc8000000000b */
[----:B------:R-:W-:-:S04]  /*0590*/  FFMA R10, R8, R13, R8 ;  /* 0x0000000d080a7223 */ /* 0x000fc80000000008 */
[----:B------:R-:W-:-:S04]  /*05a0*/  FFMA R7, R0, R10, RZ ;  /* 0x0000000a00077223 */ /* 0x000fc800000000ff */
[----:B------:R-:W-:-:S04]  /*05b0*/  FFMA R8, R11, R7, R0 ;  /* 0x000000070b087223 */ /* 0x000fc80000000000 */
[----:B------:R-:W-:-:S04]  /*05c0*/  FFMA R7, R10, R8, R7 ;  /* 0x000000080a077223 */ /* 0x000fc80000000007 */
[----:B------:R-:W-:-:S04]  /*05d0*/  FFMA R8, R11, R7, R0 ;  /* 0x000000070b087223 */ /* 0x000fc80000000000 */
[----:B------:R-:W-:-:S05]  /*05e0*/  FFMA R0, R10, R8, R7 ;  /* 0x000000080a007223 */ /* 0x000fca0000000007 */
[----:B------:R-:W-:-:S04]  /*05f0*/  SHF.R.U32.HI R3, RZ, 0x17, R0 ;  /* 0x00000017ff037819 */ /* 0x000fc80000011600 */
[----:B------:R-:W-:-:S05]  /*0600*/  LOP3.LUT R3, R3, 0xff, RZ, 0xc0, !PT ;  /* 0x000000ff03037812 */ /* 0x000fca00078ec0ff */
[----:B------:R-:W-:-:S04]  /*0610*/  IMAD.IADD R9, R3, 0x1, R6 ;  /* 0x0000000103097824 */ /* 0x000fc800078e0206 */
[----:B------:R-:W-:-:S05]  /*0620*/  VIADD R3, R9, 0xffffffff ;  /* 0xffffffff09037836 */ /* 0x000fca0000000000 */
        /* <DEDUP_REMOVED lines=10> */
[CCC-:B------:R-:W-:Y:S01]  /*06d0*/  FFMA.RM R6, R10.reuse, R8.reuse, R7.reuse ;  /* 0x000000080a067223 */ /* 0x1c0fe20000004007 */
[C---:B------:R-:W-:Y:S02]  /*06e0*/  ISETP.NE.AND P2, PT, R9.reuse, RZ, PT ;  /* 0x000000ff0900720c */ /* 0x040fe40003f45270 */
[----:B------:R-:W-:Y:S02]  /*06f0*/  ISETP.NE.AND P1, PT, R9, RZ, PT ;  /* 0x000000ff0900720c */ /* 0x000fe40003f25270 */
[----:B------:R-:W-:Y:S01]  /*0700*/  LOP3.LUT R5, R3, 0x7fffff, RZ, 0xc0, !PT ;  /* 0x007fffff03057812 */ /* 0x000fe200078ec0ff */
[----:B------:R-:W-:Y:S01]  /*0710*/  FFMA.RP R3, R10, R8, R7 ;  /* 0x000000080a037223 */ /* 0x000fe20000008007 */
[----:B------:R-:W-:Y:S01]  /*0720*/  IADD3 R8, PT, PT, R9, 0x20, RZ ;  /* 0x0000002009087810 */ /* 0x000fe20007ffe0ff */
[----:B------:R-:W-:Y:S01]  /*0730*/  IMAD.MOV R7, RZ, RZ, -R9 ;  /* 0x000000ffff077224 */ /* 0x000fe200078e0a09 */
        /* <DEDUP_REMOVED lines=10> */
[----:B------:R-:W-:-:S05]  /*07e0*/  LOP3.LUT R3, R3, R6, RZ, 0xc0, !PT ;  /* 0x0000000603037212 */ /* 0x000fca00078ec0ff */
[----:B------:R-:W-:-:S05]  /*07f0*/  IMAD.IADD R3, R8, 0x1, R3 ;  /* 0x0000000108037824 */ /* 0x000fca00078e0203 */
[----:B------:R-:W-:Y:S01]  /*0800*/  LOP3.LUT R0, R3, R0, RZ, 0xfc, !PT ;  /* 0x0000000003007212 */ /* 0x000fe200078efcff */
[----:B------:R-:W-:Y:S06]  /*0810*/  BRA `(.L_x_36) ;  /* 0x0000000000107947 */ /* 0x000fec0003800000 */
.L_x_35:
[----:B------:R-:W-:-:S04]  /*0820*/  LOP3.LUT R0, R0, 0x80000000, RZ, 0xc0, !PT ;  /* 0x8000000000007812 */ /* 0x000fc800078ec0ff */
[----:B------:R-:W-:Y:S01]  /*0830*/  LOP3.LUT R0, R0, 0x7f800000, RZ, 0xfc, !PT ;  /* 0x7f80000000007812 */ /* 0x000fe200078efcff */
[----:B------:R-:W-:Y:S06]  /*0840*/  BRA `(.L_x_36) ;  /* 0x0000000000047947 */ /* 0x000fec0003800000 */
.L_x_34:
[----:B------:R-:W-:-:S07]  /*0850*/  IMAD R0, R6, 0x800000, R0 ;  /* 0x0080000006007824 */ /* 0x000fce00078e0200 */
.L_x_36:
[----:B------:R-:W-:Y:S05]  /*0860*/  BSYNC.RECONVERGENT B2 ;  /* 0x0000000000027941 */ /* 0x000fea0003800200 */
.L_x_33:
[----:B------:R-:W-:Y:S05]  /*0870*/  BRA `(.L_x_37) ;  /* 0x0000000000207947 */ /* 0x000fea0003800000 */
.L_x_32:
[----:B------:R-:W-:-:S04]  /*0880*/  LOP3.LUT R0, R8, 0x80000000, R7, 0x48, !PT ;  /* 0x8000000008007812 */ /* 0x000fc800078e4807 */
[----:B------:R-:W-:Y:S01]  /*0890*/  LOP3.LUT R0, R0, 0x7f800000, RZ, 0xfc, !PT ;  /* 0x7f80000000007812 */ /* 0x000fe200078efcff */
[----:B------:R-:W-:Y:S06]  /*08a0*/  BRA `(.L_x_37) ;  /* 0x0000000000147947 */ /* 0x000fec0003800000 */
.L_x_31:
[----:B------:R-:W-:Y:S01]  /*08b0*/  LOP3.LUT R0, R8, 0x80000000, R7, 0x48, !PT ;  /* 0x8000000008007812 */ /* 0x000fe200078e4807 */
[----:B------:R-:W-:Y:S06]  /*08c0*/  BRA `(.L_x_37) ;  /* 0x00000000000c7947 */ /* 0x000fec0003800000 */
.L_x_30:
[----:B------:R-:W0:Y:S01]  /*08d0*/  MUFU.RSQ R0, -QNAN ;  /* 0xffc0000000007908 */ /* 0x000e220000001400 */
[----:B------:R-:W-:Y:S05]  /*08e0*/  BRA `(.L_x_37) ;  /* 0x0000000000047947 */ /* 0x000fea0003800000 */
.L_x_29:
[----:B------:R-:W-:-:S07]  /*08f0*/  FADD.FTZ R0, R0, R3 ;  /* 0x0000000300007221 */ /* 0x000fce0000010000 */
.L_x_37:
[----:B------:R-:W-:Y:S05]  /*0900*/  BSYNC.RECONVERGENT B1 ;  /* 0x0000000000017941 */ /* 0x000fea0003800200 */
.L_x_27:
[----:B------:R-:W-:-:S04]  /*0910*/  IMAD.MOV.U32 R3, RZ, RZ, 0x0 ;  /* 0x00000000ff037424 */ /* 0x000fc800078e00ff */
[----:B0-----:R-:W-:Y:S05]  /*0920*/  RET.REL.NODEC R2 `(_Z22optimizedSoftmaxKernelPKfPfffi) ;  /* 0xfffffff402b47950 */ /* 0x001fea0003c3ffff */
.L_x_38:
        /* <DEDUP_REMOVED lines=13> */
.L_x_46:


//--------------------- .text._Z15reduceSumKernelPKfPffi --------------------------
	.section	.text._Z15reduceSumKernelPKfPffi,"ax",@progbits
	.align	128
        .global         _Z15reduceSumKernelPKfPffi
        .type           _Z15reduceSumKernelPKfPffi,@function
        .size           _Z15reduceSumKernelPKfPffi,(.L_x_49 - _Z15reduceSumKernelPKfPffi)
        .other          _Z15reduceSumKernelPKfPffi,@"STO_CUDA_ENTRY STV_DEFAULT"
_Z15reduceSumKernelPKfPffi:
.text._Z15reduceSumKernelPKfPffi:
[----:B------:R-:W-:Y:S01]  /*0000*/  LDC R1, c[0x0][0x37c] ;  /* 0x0000df00ff017b82 */ /* 0x000fe20000000800 */
[----:B------:R-:W0:Y:S01]  /*0010*/  S2R R9, SR_TID.X ;  /* 0x0000000000097919 */ /* 0x000e220000002100 */
[----:B------:R-:W0:Y:S01]  /*0020*/  LDCU UR8, c[0x0][0x360] ;  /* 0x00006c00ff0877ac */ /* 0x000e220008000800 */
[----:B------:R-:W0:Y:S01]  /*0030*/  S2R R0, SR_CTAID.X ;  /* 0x0000000000007919 */ /* 0x000e220000002500 */
[----:B------:R-:W1:Y:S01]  /*0040*/  LDCU UR4, c[0x0][0x394] ;  /* 0x00007280ff0477ac */ /* 0x000e620008000800 */
[----:B------:R-:W2:Y:S01]  /*0050*/  LDCU.64 UR6, c[0x0][0x358] ;  /* 0x00006b00ff0677ac */ /* 0x000ea20008000a00 */
[----:B0-----:R-:W-:-:S05]  /*0060*/  IMAD R5, R0, UR8, R9 ;  /* 0x0000000800057c24 */ /* 0x001fca000f8e0209 */
[----:B-1----:R-:W-:-:S13]  /*0070*/  ISETP.GE.AND P1, PT, R5, UR4, PT ;  /* 0x0000000405007c0c */ /* 0x002fda000bf26270 */
[----:B------:R-:W0:Y:S02]  /*0080*/  @!P1 LDC.64 R2, c[0x0][0x380] ;  /* 0x0000e000ff029b82 */ /* 0x000e240000000a00 */
[----:B0-----:R-:W-:-:S06]  /*0090*/  @!P1 IMAD.WIDE R2, R5, 0x4, R2 ;  /* 0x0000000405029825 */ /* 0x001fcc00078e0202 */
[----:B------:R-:W0:Y:S01]  /*00a0*/  @!P1 LDC R5, c[0x0][0x390] ;  /* 0x0000e400ff059b82 */ /* 0x000e220000000800 */
[----:B--2---:R1:W0:Y:S01]  /*00b0*/  @!P1 LDG.E R2, desc[UR6][R2.64] ;  /* 0x0000000602029981 */ /* 0x004222000c1e1900 */
[----:B------:R-:W-:Y:S01]  /*00c0*/  @!P1 MOV R7, 0x3bbb989d ;  /* 0x3bbb989d00079802 */ /* 0x000fe20000000f00 */
[----:B------:R-:W-:Y:S01]  /*00d0*/  UMOV UR4, 0x400 ;  /* 0x0000040000047882 */ /* 0x000fe20000000000 */
[----:B------:R-:W-:-:S04]  /*00e0*/  @!P1 MOV R6, 0x437c0000 ;  /* 0x437c000000069802 */ /* 0x000fc80000000f00 */
[----:B------:R-:W2:Y:S01]  /*00f0*/  S2UR UR5, SR_CgaCtaId ;  /* 0x00000000000579c3 */ /* 0x000ea20000008800 */
[----:B-1----:R-:W-:Y:S01]  /*0100*/  HFMA2 R3, -RZ, RZ, 0, 0 ;  /* 0x00000000ff037431 */ /* 0x002fe200000001ff */
[----:B--2---:R-:W-:Y:S01]  /*0110*/  ULEA UR4, UR5, UR4, 0x18 ;  /* 0x0000000405047291 */ /* 0x004fe2000f8ec0ff */
[----:B0-----:R-:W-:Y:S01]  /*0120*/  @!P1 FADD R4, R2, -R5 ;  /* 0x8000000502049221 */ /* 0x001fe20000000000 */
[----:B------:R-:W-:-:S03]  /*0130*/  MOV R2, UR8 ;  /* 0x0000000800027c02 */ /* 0x000fc60008000f00 */
[----:B------:R-:W-:Y:S01]  /*0140*/  @!P1 FFMA.SAT R5, R4, R7, 0.5 ;  /* 0x3f00000004059423 */ /* 0x000fe20000002007 */
[----:B------:R-:W-:-:S03]  /*0150*/  ISETP.GE.U32.AND P0, PT, R2, 0x2, PT ;  /* 0x000000020200780c */ /* 0x000fc60003f06070 */
[----:B------:R-:W-:-:S04]  /*0160*/  @!P1 FFMA.RM R5, R5, R6, 12582913 ;  /* 0x4b40000105059423 */ /* 0x000fc80000004006 */
[C---:B------:R-:W-:Y:S01]  /*0170*/  @!P1 FADD R7, R5.reuse, -12583039 ;  /* 0xcb40007f05079421 */ /* 0x040fe20000000000 */
[----:B------:R-:W-:-:S03]  /*0180*/  @!P1 SHF.L.U32 R5, R5, 0x17, RZ ;  /* 0x0000001705059819 */ /* 0x000fc600000006ff */
[----:B------:R-:W-:-:S04]  /*0190*/  @!P1 FFMA R7, R4, 1.4426950216293334961, -R7 ;  /* 0x3fb8aa3b04079823 */ /* 0x000fc80000000807 */
[----:B------:R-:W-:-:S04]  /*01a0*/  @!P1 FFMA R7, R4, 1.925963033500011079e-08, R7 ;  /* 0x32a5706004079823 */ /* 0x000fc80000000007 */
[----:B------:R-:W0:Y:S02]  /*01b0*/  @!P1 MUFU.EX2 R4, R7 ;  /* 0x0000000700049308 */ /* 0x000e240000000800 */
[----:B0-----:R-:W-:Y:S01]  /*01c0*/  @!P1 FMUL R3, R5, R4 ;  /* 0x0000000405039220 */ /* 0x001fe20000400000 */
[C---:B------:R-:W-:Y:S02]  /*01d0*/  LEA R4, R9.reuse, UR4, 0x2 ;  /* 0x0000000409047c11 */ /* 0x040fe4000f8e10ff */
[----:B------:R-:W-:-:S03]  /*01e0*/  ISETP.NE.AND P1, PT, R9, RZ, PT ;  /* 0x000000ff0900720c */ /* 0x000fc60003f25270 */
[----:B------:R0:W-:Y:S01]  /*01f0*/  STS [R4], R3 ;  /* 0x0000000304007388 */ /* 0x0001e20000000800 */
[----:B------:R-:W-:Y:S06]  /*0200*/  BAR.SYNC.DEFER_BLOCKING 0x0 ;  /* 0x0000000000007b1d */ /* 0x000fec0000010000 */
[----:B------:R-:W-:Y:S05]  /*0210*/  @!P0 BRA `(.L_x_39) ;  /* 0x00000000002c8947 */ /* 0x000fea0003800000 */
.L_x_40:
[----:B------:R-:W-:-:S04]  /*0220*/  SHF.R.U32.HI R7, RZ, 0x1, R2 ;  /* 0x00000001ff077819 */ /* 0x000fc80000011602 */
[----:B------:R-:W-:-:S13]  /*0230*/  ISETP.GE.U32.AND P0, PT, R9, R7, PT ;  /* 0x000000070900720c */ /* 0x000fda0003f06070 */
[----:B0-----:R-:W-:Y:S01]  /*0240*/  @!P0 LEA R3, R7, R4, 0x2 ;  /* 0x0000000407038211 */ /* 0x001fe200078e10ff */
[----:B------:R-:W-:Y:S05]  /*0250*/  @!P0 LDS R6, [R4] ;  /* 0x0000000004068984 */ /* 0x000fea0000000800 */
[----:B------:R-:W0:Y:S02]  /*0260*/  @!P0 LDS R3, [R3] ;  /* 0x0000000003038984 */ /* 0x000e240000000800 */
[----:B0-----:R-:W-:-:S05]  /*0270*/  @!P0 FADD R5, R3, R6 ;  /* 0x0000000603058221 */ /* 0x001fca0000000000 */
[----:B------:R1:W-:Y:S01]  /*0280*/  @!P0 STS [R4], R5 ;  /* 0x0000000504008388 */ /* 0x0003e20000000800 */
[----:B------:R-:W-:Y:S01]  /*0290*/  BAR.SYNC.DEFER_BLOCKING 0x0 ;  /* 0x0000000000007b1d */ /* 0x000fe20000010000 */
[----:B------:R-:W-:Y:S02]  /*02a0*/  ISETP.GT.U32.AND P0, PT, R2, 0x3, PT ;  /* 0x000000030200780c */ /* 0x000fe40003f04070 */
[----:B------:R-:W-:-:S11]  /*02b0*/  MOV R2, R7 ;  /* 0x0000000700027202 */ /* 0x000fd60000000f00 */
[----:B-1----:R-:W-:Y:S05]  /*02c0*/  @P0 BRA `(.L_x_40) ;  /* 0xfffffffc00d40947 */ /* 0x002fea000383ffff */
.L_x_39:
[----:B------:R-:W-:Y:S05]  /*02d0*/  @P1 EXIT ;  /* 0x000000000000194d */ /* 0x000fea0003800000 */
[----:B------:R-:W1:Y:S01]  /*02e0*/  S2UR UR5, SR_CgaCtaId ;  /* 0x00000000000579c3 */ /* 0x000e620000008800 */
[----:B------:R-:W-:-:S07]  /*02f0*/  UMOV UR4, 0x400 ;  /* 0x0000040000047882 */ /* 0x000fce0000000000 */
[----:B0-----:R-:W0:Y:S01]  /*0300*/  LDC.64 R2, c[0x0][0x388] ;  /* 0x0000e200ff027b82 */ /* 0x001e220000000a00 */
[----:B-1----:R-:W-:Y:S01]  /*0310*/  ULEA UR4, UR5, UR4, 0x18 ;  /* 0x0000000405047291 */ /* 0x002fe2000f8ec0ff */
[----:B0-----:R-:W-:-:S08]  /*0320*/  IMAD.WIDE.U32 R2, R0, 0x4, R2 ;  /* 0x0000000400027825 */ /* 0x001fd000078e0002 */
[----:B------:R-:W0:Y:S04]  /*0330*/  LDS R5, [UR4] ;  /* 0x00000004ff057984 */ /* 0x000e280008000800 */
[----:B0-----:R-:W-:Y:S01]  /*0340*/  STG.E desc[UR6][R2.64], R5 ;  /* 0x0000000502007986 */ /* 0x001fe2000c101906 */
[----:B------:R-:W-:Y:S05]  /*0350*/  EXIT ;  /* 0x000000000000794d */ /* 0x000fea0003800000 */
.L_x_41:
        /* <DEDUP_REMOVED lines=10> */
.L_x_49:


//--------------------- .text._Z15reduceMaxKernelPKfPfi --------------------------
	.section	.text._Z15reduceMaxKernelPKfPfi,"ax",@progbits
	.align	128
        .global         _Z15reduceMaxKernelPKfPfi
        .type           _Z15reduceMaxKernelPKfPfi,@function
        .size           _Z15reduceMaxKernelPKfPfi,(.L_x_50 - _Z15reduceMaxKernelPKfPfi)
        .other          _Z15reduceMaxKernelPKfPfi,@"STO_CUDA_ENTRY STV_DEFAULT"
_Z15reduceMaxKernelPKfPfi:
.text._Z15reduceMaxKernelPKfPfi:
[----:B------:R-:W-:Y:S01]  /*0000*/  LDC R1, c[0x0][0x37c] ;  /* 0x0000df00ff017b82 */ /* 0x000fe20000000800 */
[----:B------:R-:W0:Y:S01]  /*0010*/  S2R R6, SR_TID.X ;  /* 0x0000000000067919 */ /* 0x000e220000002100 */
[----:B------:R-:W0:Y:S01]  /*0020*/  LDCU UR8, c[0x0][0x360] ;  /* 0x00006c00ff0877ac */ /* 0x000e220008000800 */
[----:B------:R-:W-:Y:S01]  /*0030*/  IMAD.MOV.U32 R4, RZ, RZ, -0x800000 ;  /* 0xff800000ff047424 */ /* 0x000fe200078e00ff */
[----:B------:R-:W0:Y:S01]  /*0040*/  S2R R7, SR_CTAID.X ;  /* 0x0000000000077919 */ /* 0x000e220000002500 */
[----:B------:R-:W1:Y:S01]  /*0050*/  LDCU UR4, c[0x0][0x390] ;  /* 0x00007200ff0477ac */ /* 0x000e620008000800 */
[----:B------:R-:W2:Y:S01]  /*0060*/  LDCU.64 UR6, c[0x0][0x358] ;  /* 0x00006b00ff0677ac */ /* 0x000ea20008000a00 */
[----:B0-----:R-:W-:-:S05]  /*0070*/  IMAD R5, R7, UR8, R6 ;  /* 0x0000000807057c24 */ /* 0x001fca000f8e0206 */
[----:B-1----:R-:W-:-:S13]  /*0080*/  ISETP.GE.AND P0, PT, R5, UR4, PT ;  /* 0x0000000405007c0c */ /* 0x002fda000bf06270 */
[----:B------:R-:W0:Y:S02]  /*0090*/  @!P0 LDC.64 R2, c[0x0][0x380] ;  /* 0x0000e000ff028b82 */ /* 0x000e240000000a00 */
[----:B0-----:R-:W-:-:S05]  /*00a0*/  @!P0 IMAD.WIDE R2, R5, 0x4, R2 ;  /* 0x0000000405028825 */ /* 0x001fca00078e0202 */
[----:B--2---:R-:W2:Y:S01]  /*00b0*/  @!P0 LDG.E R4, desc[UR6][R2.64] ;  /* 0x0000000602048981 */ /* 0x004ea2000c1e1900 */
[----:B------:R-:W0:Y:S01]  /*00c0*/  S2UR UR5, SR_CgaCtaId ;  /* 0x00000000000579c3 */ /* 0x000e220000008800 */
[----:B------:R-:W-:Y:S01]  /*00d0*/  IMAD.U32 R0, RZ, RZ, UR8 ;  /* 0x00000008ff007e24 */ /* 0x000fe2000f8e00ff */
[----:B------:R-:W-:Y:S01]  /*00e0*/  UMOV UR4, 0x400 ;  /* 0x0000040000047882 */ /* 0x000fe20000000000 */
[----:B------:R-:W-:-:S03]  /*00f0*/  ISETP.NE.AND P0, PT, R6, RZ, PT ;  /* 0x000000ff0600720c */ /* 0x000fc60003f05270 */
[----:B------:R-:W-:Y:S01]  /*0100*/  ISETP.GE.U32.AND P1, PT, R0, 0x2, PT ;  /* 0x000000020000780c */ /* 0x000fe20003f26070 */
[----:B0-----:R-:W-:-:S06]  /*0110*/  ULEA UR4, UR5, UR4, 0x18 ;  /* 0x0000000405047291 */ /* 0x001fcc000f8ec0ff */
[----:B------:R-:W-:-:S05]  /*0120*/  LEA R5, R6, UR4, 0x2 ;  /* 0x0000000406057c11 */ /* 0x000fca000f8e10ff */
[----:B--2---:R0:W-:Y:S01]  /*0130*/  STS [R5], R4 ;  /* 0x0000000405007388 */ /* 0x0041e20000000800 */
[----:B------:R-:W-:Y:S06]  /*0140*/  BAR.SYNC.DEFER_BLOCKING 0x0 ;  /* 0x0000000000007b1d */ /* 0x000fec0000010000 */
[----:B------:R-:W-:Y:S05]  /*0150*/  @!P1 BRA `(.L_x_42) ;  /* 0x00000000002c9947 */ /* 0x000fea0003800000 */
.L_x_43:
[----:B0-----:R-:W-:-:S04]  /*0160*/  SHF.R.U32.HI R4, RZ, 0x1, R0 ;  /* 0x00000001ff047819 */ /* 0x001fc80000011600 */
[----:B------:R-:W-:-:S13]  /*0170*/  ISETP.GE.U32.AND P1, PT, R6, R4, PT ;  /* 0x000000040600720c */ /* 0x000fda0003f26070 */
[----:B------:R-:W-:Y:S01]  /*0180*/  @!P1 IMAD R3, R4, 0x4, R5 ;  /* 0x0000000404039824 */ /* 0x000fe200078e0205 */
[----:B------:R-:W-:Y:S05]  /*0190*/  @!P1 LDS R2, [R5] ;  /* 0x0000000005029984 */ /* 0x000fea0000000800 */
[----:B------:R-:W0:Y:S02]  /*01a0*/  @!P1 LDS R3, [R3] ;  /* 0x0000000003039984 */ /* 0x000e240000000800 */
[----:B0-----:R-:W-:-:S05]  /*01b0*/  @!P1 FMNMX R2, R2, R3, !PT ;  /* 0x0000000302029209 */ /* 0x001fca0007800000 */
[----:B------:R1:W-:Y:S01]  /*01c0*/  @!P1 STS [R5], R2 ;  /* 0x0000000205009388 */ /* 0x0003e20000000800 */
[----:B------:R-:W-:Y:S01]  /*01d0*/  BAR.SYNC.DEFER_BLOCKING 0x0 ;  /* 0x0000000000007b1d */ /* 0x000fe20000010000 */
[----:B------:R-:W-:Y:S01]  /*01e0*/  ISETP.GT.U32.AND P1, PT, R0, 0x3, PT ;  /* 0x000000030000780c */ /* 0x000fe20003f24070 */
[----:B------:R-:W-:-:S12]  /*01f0*/  IMAD.MOV.U32 R0, RZ, RZ, R4 ;  /* 0x000000ffff007224 */ /* 0x000fd800078e0004 */
[----:B-1----:R-:W-:Y:S05]  /*0200*/  @P1 BRA `(.L_x_43) ;  /* 0xfffffffc00d41947 */ /* 0x002fea000383ffff */
.L_x_42:
[----:B------:R-:W-:Y:S05]  /*0210*/  @P0 EXIT ;  /* 0x000000000000094d */ /* 0x000fea0003800000 */
[----:B------:R-:W1:Y:S01]  /*0220*/  S2UR UR5, SR_CgaCtaId ;  /* 0x00000000000579c3 */ /* 0x000e620000008800 */
[----:B------:R-:W-:-:S07]  /*0230*/  UMOV UR4, 0x400 ;  /* 0x0000040000047882 */ /* 0x000fce0000000000 */
[----:B------:R-:W2:Y:S01]  /*0240*/  LDC.64 R2, c[0x0][0x388] ;  /* 0x0000e200ff027b82 */ /* 0x000ea20000000a00 */
[----:B-1----:R-:W-:Y:S01]  /*0250*/  ULEA UR4, UR5, UR4, 0x18 ;  /* 0x0000000405047291 */ /* 0x002fe2000f8ec0ff */
[----:B--2---:R-:W-:-:S08]  /*0260*/  IMAD.WIDE.U32 R2, R7, 0x4, R2 ;  /* 0x0000000407027825 */ /* 0x004fd000078e0002 */
[----:B0-----:R-:W0:Y:S04]  /*0270*/  LDS R5, [UR4] ;  /* 0x00000004ff057984 */ /* 0x001e280008000800 */
[----:B0-----:R-:W-:Y:S01]  /*0280*/  STG.E desc[UR6][R2.64], R5 ;  /* 0x0000000502007986 */ /* 0x001fe2000c101906 */
[----:B------:R-:W-:Y:S05]  /*0290*/  EXIT ;  /* 0x000000000000794d */ /* 0x000fea0003800000 */
.L_x_44:
        /* <DEDUP_REMOVED lines=14> */
.L_x_50:


//--------------------- .nv.shared._Z18naiveSoftmaxKernelPKfPfi --------------------------
	.section	.nv.shared._Z18naiveSoftmaxKernelPKfPfi,"aw",@nobits
	.sectionflags	@""
	.align	16
	.zero		1024


//--------------------- .nv.shared.reserved.0     --------------------------
	.section	.nv.shared.reserved.0,"aw",@nobits
	.weak		__nv_reservedSMEM_offset_0_alias
	.size		__nv_reservedSMEM_offset_0_alias, 0, 64
	.other		__nv_reservedSMEM_offset_0_alias,@"STO_CUDA_RESERVED_SHARED STV_DEFAULT"
__nv_reservedSMEM_offset_0_alias:
	.zero		0
	.zero		64


//--------------------- .nv.shared._Z22optimizedSoftmaxKernelPKfPfffi --------------------------
	.section	.nv.shared._Z22optimizedSoftmaxKernelPKfPfffi,"aw",@nobits
	.sectionflags	@""
	.align	16
	.zero		1024


//--------------------- .nv.shared._Z15reduceSumKernelPKfPffi --------------------------
	.section	.nv.shared._Z15reduceSumKernelPKfPffi,"aw",@nobits
	.sectionflags	@""
	.align	16
	.zero		1024


//--------------------- .nv.shared._Z15reduceMaxKernelPKfPfi --------------------------
	.section	.nv.shared._Z15reduceMaxKernelPKfPfi,"aw",@nobits
	.sectionflags	@""
	.align	16
	.zero		1024


//--------------------- .nv.constant0._Z18naiveSoftmaxKernelPKfPfi --------------------------
	.section	.nv.constant0._Z18naiveSoftmaxKernelPKfPfi,"a",@progbits
	.sectionflags	@""
	.align	4
.nv.constant0._Z18naiveSoftmaxKernelPKfPfi:
	.zero		916


//--------------------- .nv.constant0._Z22optimizedSoftmaxKernelPKfPfffi --------------------------
	.section	.nv.constant0._Z22optimizedSoftmaxKernelPKfPfffi,"a",@progbits
	.sectionflags	@""
	.align	4
.nv.constant0._Z22optimizedSoftmaxKernelPKfPfffi:
	.zero		924


//--------------------- .nv.constant0._Z15reduceSumKernelPKfPffi --------------------------
	.section	.nv.constant0._Z15reduceSumKernelPKfPffi,"a",@progbits
	.sectionflags	@""
	.align	4
.nv.constant0._Z15reduceSumKernelPKfPffi:
	.zero		920


//--------------------- .nv.constant0._Z15reduceMaxKernelPKfPfi --------------------------
	.section	.nv.constant0._Z15reduceMaxKernelPKfPfi,"a",@progbits
	.sectionflags	@""
	.align	4
.nv.constant0._Z15reduceMaxKernelPKfPfi:
	.zero		916


//--------------------- SYMBOLS --------------------------

	.type		.nv.reservedSmem.offset0,@object
	.size		.nv.reservedSmem.offset0,0x4
	.type		.nv.reservedSmem.cap,@object
	.size		.nv.reservedSmem.cap,0x4
